	.target	sm_100a

	.elftype	@"ET_EXEC"


//--------------------- .note.nv.tkinfo           --------------------------
	.section	.note.nv.tkinfo,"",@"SHT_NOTE"
	.sectionflags	@"SHF_NOTE_NV_TKINFO"
	.tkinfo
        /*0018*/ 	.word	0x00000002
        /*0030*/ 	.string	""
        /*0030*/ 	.string	"ptxas"
        /*0030*/ 	.string	"Cuda compilation tools, release 13.0, V13.0.88"
        /*0030*/ 	.string	"Build cuda_13.0.r13.0/compiler.36424714_0"
        /*0030*/ 	.string	"-arch sm_100a -m 64 "



//--------------------- .note.nv.cuinfo           --------------------------
	.section	.note.nv.cuinfo,"",@"SHT_NOTE"
	.sectionflags	@"SHF_NOTE_NV_CUINFO"
        /*0018*/ 	.short	0x0002
        /*001a*/ 	.short	0x0064
        /*001c*/ 	.short	0x0082
	.zero		2


//--------------------- .nv.info                  --------------------------
	.section	.nv.info,"",@"SHT_CUDA_INFO"
	.align	4


	//----- nvinfo : EIATTR_REGCOUNT
	.align		4
        /*0000*/ 	.byte	0x04, 0x2f
        /*0002*/ 	.short	(.L_19 - .L_18)
	.align		4
.L_18:
        /*0004*/ 	.word	index@(_ZN7cutlass13device_kernelINS_4gemm6kernel13GemmUniversalIN4cute5tupleIJiiiiEEENS1_10collective13CollectiveMmaINS1_35MainloopSm100TmaUmmaWarpSpecializedILi42ELi2ELi4ENS5_IJNS4_1CILi2EEENSA_ILi1EEESC_EEEEENS5_IJNSA_ILi64EEENSA_ILi96EEENSA_ILi16EEEEEENS_10bfloat16_tENS5_IJlSC_lEEESJ_SK_NS4_8TiledMMAINS4_8MMA_AtomIJNS4_20SM100_MMA_F16BF16_SSISJ_SJ_fLi64ELi96ELNS4_4UMMA5MajorE0ELSP_0ELNSO_7ScaleInE0ELSQ_0EEEEEENS4_6LayoutINS5_IJSC_SC_SC_EEENS5_IJNSA_ILi0EEESV_SV_EEEEENS5_IJNS4_10UnderscoreESY_SY_EEEEENS4_13SM90_TMA_LOADENS4_14ComposedLayoutINS4_7SwizzleILi1ELi4ELi3EEENS4_18smem_ptr_flag_bitsILi16EEENST_INS5_IJNSA_ILi8EEESH_EEENS5_IJSH_SC_EEEEEEEvNS4_8identityENS4_23SM90_TMA_LOAD_MULTICASTES1B_vS1C_EENS_8epilogue10collective18CollectiveEpilogueINS1F_23Sm100TmaWarpSpecializedILi3ELi2ELi16ELb1ELb0EEEJSI_NS5_IJNST_ISF_SC_EENST_INSA_ILi32EEESC_EEEEESJ_SK_SJ_SK_NS1F_6fusion15FusionCallbacksIS1J_NS1O_17LinearCombinationISJ_fSJ_fLNS_15FloatRoundStyleE2EEESI_S1N_JEEENS4_5SM1004TMEM4LOAD26SM100_TMEM_LOAD_16dp256b4xES11_NS12_INS13_ILi2ELi4ELi3EEES16_NST_INS5_IJS17_S1L_EEENS5_IJS1L_SC_EEEEEEENS4_17SM75_U32x4_LDSM_NENS4_14SM90_TMA_STOREES22_NS4_17SM90_U32x4_STSM_NENS4_39AutoVectorizingCopyWithAssumedAlignmentILi128EEEEEEvvEEEEvNT_6ParamsE)
        /*0008*/ 	.word	0x00000041


	//----- nvinfo : EIATTR_FRAME_SIZE
	.align		4
.L_19:
        /*000c*/ 	.byte	0x04, 0x11
        /*000e*/ 	.short	(.L_21 - .L_20)
	.align		4
.L_20:
        /*0010*/ 	.word	index@($__internal_2_$__cuda_sm10x_tcgen05_guardrail_trap_unallocated_columns_being_dealloced)
        /*0014*/ 	.word	0x00000000


	//----- nvinfo : EIATTR_FRAME_SIZE
	.align		4
.L_21:
        /*0018*/ 	.byte	0x04, 0x11
        /*001a*/ 	.short	(.L_23 - .L_22)
	.align		4
.L_22:
        /*001c*/ 	.word	index@($__internal_1_$__cuda_sm10x_tcgen05_guardrail_trap_phase_invalid_during_alloc)
        /*0020*/ 	.word	0x00000000


	//----- nvinfo : EIATTR_FRAME_SIZE
	.align		4
.L_23:
        /*0024*/ 	.byte	0x04, 0x11
        /*0026*/ 	.short	(.L_25 - .L_24)
	.align		4
.L_24:
        /*0028*/ 	.word	index@($__internal_0_$__cuda_sm10x_tcgen05_guardrail_trap_col_being_dealloced_not_returned_by_alloc)
        /*002c*/ 	.word	0x00000000


	//----- nvinfo : EIATTR_FRAME_SIZE
	.align		4
.L_25:
        /*0030*/ 	.byte	0x04, 0x11
        /*0032*/ 	.short	(.L_27 - .L_26)
	.align		4
.L_26:
        /*0034*/ 	.word	index@(_ZN7cutlass13device_kernelINS_4gemm6kernel13GemmUniversalIN4cute5tupleIJiiiiEEENS1_10collective13CollectiveMmaINS1_35MainloopSm100TmaUmmaWarpSpecializedILi42ELi2ELi4ENS5_IJNS4_1CILi2EEENSA_ILi1EEESC_EEEEENS5_IJNSA_ILi64EEENSA_ILi96EEENSA_ILi16EEEEEENS_10bfloat16_tENS5_IJlSC_lEEESJ_SK_NS4_8TiledMMAINS4_8MMA_AtomIJNS4_20SM100_MMA_F16BF16_SSISJ_SJ_fLi64ELi96ELNS4_4UMMA5MajorE0ELSP_0ELNSO_7ScaleInE0ELSQ_0EEEEEENS4_6LayoutINS5_IJSC_SC_SC_EEENS5_IJNSA_ILi0EEESV_SV_EEEEENS5_IJNS4_10UnderscoreESY_SY_EEEEENS4_13SM90_TMA_LOADENS4_14ComposedLayoutINS4_7SwizzleILi1ELi4ELi3EEENS4_18smem_ptr_flag_bitsILi16EEENST_INS5_IJNSA_ILi8EEESH_EEENS5_IJSH_SC_EEEEEEEvNS4_8identityENS4_23SM90_TMA_LOAD_MULTICASTES1B_vS1C_EENS_8epilogue10collective18CollectiveEpilogueINS1F_23Sm100TmaWarpSpecializedILi3ELi2ELi16ELb1ELb0EEEJSI_NS5_IJNST_ISF_SC_EENST_INSA_ILi32EEESC_EEEEESJ_SK_SJ_SK_NS1F_6fusion15FusionCallbacksIS1J_NS1O_17LinearCombinationISJ_fSJ_fLNS_15FloatRoundStyleE2EEESI_S1N_JEEENS4_5SM1004TMEM4LOAD26SM100_TMEM_LOAD_16dp256b4xES11_NS12_INS13_ILi2ELi4ELi3EEES16_NST_INS5_IJS17_S1L_EEENS5_IJS1L_SC_EEEEEEENS4_17SM75_U32x4_LDSM_NENS4_14SM90_TMA_STOREES22_NS4_17SM90_U32x4_STSM_NENS4_39AutoVectorizingCopyWithAssumedAlignmentILi128EEEEEEvvEEEEvNT_6ParamsE)
        /*0038*/ 	.word	0x00000000


	//----- nvinfo : EIATTR_MIN_STACK_SIZE
	.align		4
.L_27:
        /*003c*/ 	.byte	0x04, 0x12
        /*003e*/ 	.short	(.L_29 - .L_28)
	.align		4
.L_28:
        /*0040*/ 	.word	index@(_ZN7cutlass13device_kernelINS_4gemm6kernel13GemmUniversalIN4cute5tupleIJiiiiEEENS1_10collective13CollectiveMmaINS1_35MainloopSm100TmaUmmaWarpSpecializedILi42ELi2ELi4ENS5_IJNS4_1CILi2EEENSA_ILi1EEESC_EEEEENS5_IJNSA_ILi64EEENSA_ILi96EEENSA_ILi16EEEEEENS_10bfloat16_tENS5_IJlSC_lEEESJ_SK_NS4_8TiledMMAINS4_8MMA_AtomIJNS4_20SM100_MMA_F16BF16_SSISJ_SJ_fLi64ELi96ELNS4_4UMMA5MajorE0ELSP_0ELNSO_7ScaleInE0ELSQ_0EEEEEENS4_6LayoutINS5_IJSC_SC_SC_EEENS5_IJNSA_ILi0EEESV_SV_EEEEENS5_IJNS4_10UnderscoreESY_SY_EEEEENS4_13SM90_TMA_LOADENS4_14ComposedLayoutINS4_7SwizzleILi1ELi4ELi3EEENS4_18smem_ptr_flag_bitsILi16EEENST_INS5_IJNSA_ILi8EEESH_EEENS5_IJSH_SC_EEEEEEEvNS4_8identityENS4_23SM90_TMA_LOAD_MULTICASTES1B_vS1C_EENS_8epilogue10collective18CollectiveEpilogueINS1F_23Sm100TmaWarpSpecializedILi3ELi2ELi16ELb1ELb0EEEJSI_NS5_IJNST_ISF_SC_EENST_INSA_ILi32EEESC_EEEEESJ_SK_SJ_SK_NS1F_6fusion15FusionCallbacksIS1J_NS1O_17LinearCombinationISJ_fSJ_fLNS_15FloatRoundStyleE2EEESI_S1N_JEEENS4_5SM1004TMEM4LOAD26SM100_TMEM_LOAD_16dp256b4xES11_NS12_INS13_ILi2ELi4ELi3EEES16_NST_INS5_IJS17_S1L_EEENS5_IJS1L_SC_EEEEEEENS4_17SM75_U32x4_LDSM_NENS4_14SM90_TMA_STOREES22_NS4_17SM90_U32x4_STSM_NENS4_39AutoVectorizingCopyWithAssumedAlignmentILi128EEEEEEvvEEEEvNT_6ParamsE)
        /*0044*/ 	.word	0x00000000
.L_29:


//--------------------- .nv.compat                --------------------------
	.section	.nv.compat,"",@"SHT_CUDA_COMPAT_INFO"
	.align	4
        /*0000*/ 	.byte	0x02, 0x09, 0x01, 0x00, 0x02, 0x02, 0x02, 0x00, 0x02, 0x05, 0x05, 0x00, 0x03, 0x07, 0x01, 0x01
        /*0010*/ 	.byte	0x02, 0x03, 0x01, 0x00, 0x02, 0x06, 0x01, 0x00, 0x04, 0x0b, 0x08, 0x00, 0x09, 0x00, 0x00, 0x00
        /*0020*/ 	.byte	0x00, 0x00, 0x00, 0x00


//--------------------- .nv.info._ZN7cutlass13device_kernelINS_4gemm6kernel13GemmUniversalIN4cute5tupleIJiiiiEEENS1_10collective13CollectiveMmaINS1_35MainloopSm100TmaUmmaWarpSpecializedILi42ELi2ELi4ENS5_IJNS4_1CILi2EEENSA_ILi1EEESC_EEEEENS5_IJNSA_ILi64EEENSA_ILi96EEENSA_ILi16EEEEEENS_10bfloat16_tENS5_IJlSC_lEEESJ_SK_NS4_8TiledMMAINS4_8MMA_AtomIJNS4_20SM100_MMA_F16BF16_SSISJ_SJ_fLi64ELi96ELNS4_4UMMA5MajorE0ELSP_0ELNSO_7ScaleInE0ELSQ_0EEEEEENS4_6LayoutINS5_IJSC_SC_SC_EEENS5_IJNSA_ILi0EEESV_SV_EEEEENS5_IJNS4_10UnderscoreESY_SY_EEEEENS4_13SM90_TMA_LOADENS4_14ComposedLayoutINS4_7SwizzleILi1ELi4ELi3EEENS4_18smem_ptr_flag_bitsILi16EEENST_INS5_IJNSA_ILi8EEESH_EEENS5_IJSH_SC_EEEEEEEvNS4_8identityENS4_23SM90_TMA_LOAD_MULTICASTES1B_vS1C_EENS_8epilogue10collective18CollectiveEpilogueINS1F_23Sm100TmaWarpSpecializedILi3ELi2ELi16ELb1ELb0EEEJSI_NS5_IJNST_ISF_SC_EENST_INSA_ILi32EEESC_EEEEESJ_SK_SJ_SK_NS1F_6fusion15FusionCallbacksIS1J_NS1O_17LinearCombinationISJ_fSJ_fLNS_15FloatRoundStyleE2EEESI_S1N_JEEENS4_5SM1004TMEM4LOAD26SM100_TMEM_LOAD_16dp256b4xES11_NS12_INS13_ILi2ELi4ELi3EEES16_NST_INS5_IJS17_S1L_EEENS5_IJS1L_SC_EEEEEEENS4_17SM75_U32x4_LDSM_NENS4_14SM90_TMA_STOREES22_NS4_17SM90_U32x4_STSM_NENS4_39AutoVectorizingCopyWithAssumedAlignmentILi128EEEEEEvvEEEEvNT_6ParamsE --------------------------
	.section	.nv.info._ZN7cutlass13device_kernelINS_4gemm6kernel13GemmUniversalIN4cute5tupleIJiiiiEEENS1_10collective13CollectiveMmaINS1_35MainloopSm100TmaUmmaWarpSpecializedILi42ELi2ELi4ENS5_IJNS4_1CILi2EEENSA_ILi1EEESC_EEEEENS5_IJNSA_ILi64EEENSA_ILi96EEENSA_ILi16EEEEEENS_10bfloat16_tENS5_IJlSC_lEEESJ_SK_NS4_8TiledMMAINS4_8MMA_AtomIJNS4_20SM100_MMA_F16BF16_SSISJ_SJ_fLi64ELi96ELNS4_4UMMA5MajorE0ELSP_0ELNSO_7ScaleInE0ELSQ_0EEEEEENS4_6LayoutINS5_IJSC_SC_SC_EEENS5_IJNSA_ILi0EEESV_SV_EEEEENS5_IJNS4_10UnderscoreESY_SY_EEEEENS4_13SM90_TMA_LOADENS4_14ComposedLayoutINS4_7SwizzleILi1ELi4ELi3EEENS4_18smem_ptr_flag_bitsILi16EEENST_INS5_IJNSA_ILi8EEESH_EEENS5_IJSH_SC_EEEEEEEvNS4_8identityENS4_23SM90_TMA_LOAD_MULTICASTES1B_vS1C_EENS_8epilogue10collective18CollectiveEpilogueINS1F_23Sm100TmaWarpSpecializedILi3ELi2ELi16ELb1ELb0EEEJSI_NS5_IJNST_ISF_SC_EENST_INSA_ILi32EEESC_EEEEESJ_SK_SJ_SK_NS1F_6fusion15FusionCallbacksIS1J_NS1O_17LinearCombinationISJ_fSJ_fLNS_15FloatRoundStyleE2EEESI_S1N_JEEENS4_5SM1004TMEM4LOAD26SM100_TMEM_LOAD_16dp256b4xES11_NS12_INS13_ILi2ELi4ELi3EEES16_NST_INS5_IJS17_S1L_EEENS5_IJS1L_SC_EEEEEEENS4_17SM75_U32x4_LDSM_NENS4_14SM90_TMA_STOREES22_NS4_17SM90_U32x4_STSM_NENS4_39AutoVectorizingCopyWithAssumedAlignmentILi128EEEEEEvvEEEEvNT_6ParamsE,"",@"SHT_CUDA_INFO"
	.sectionflags	@""
	.align	4


	//----- nvinfo : EIATTR_CUDA_API_VERSION
	.align		4
        /*0000*/ 	.byte	0x04, 0x37
        /*0002*/ 	.short	(.L_31 - .L_30)
.L_30:
        /*0004*/ 	.word	0x00000082


	//----- nvinfo : EIATTR_KPARAM_INFO
	.align		4
.L_31:
        /*0008*/ 	.byte	0x04, 0x17
        /*000a*/ 	.short	(.L_33 - .L_32)
.L_32:
        /*000c*/ 	.word	0x00000000
        /*0010*/ 	.short	0x0000
        /*0012*/ 	.short	0x0000
        /*0014*/ 	.byte	0x00, 0xf0, 0x01, 0x20


	//----- nvinfo : EIATTR_AT_ENTRY_FRAGMENTS
	.align		4
.L_33:
        /*0018*/ 	.byte	0x04, 0x4f
        /*001a*/ 	.short	(.L_35 - .L_34)


	//   ....[0]....
.L_34:
        /*001c*/ 	.word	0x00000006


	//----- nvinfo : EIATTR_RESERVED_SMEM_USED
	.align		4
.L_35:
        /*0020*/ 	.byte	0x01, 0x41
	.zero		2


	//----- nvinfo : EIATTR_SPARSE_MMA_MASK
	.align		4
        /*0024*/ 	.byte	0x03, 0x50
        /*0026*/ 	.short	0x0000


	//----- nvinfo : EIATTR_TCGEN05_1CTA_USED
	.align		4
        /*0028*/ 	.byte	0x01, 0x51
	.zero		2


	//----- nvinfo : EIATTR_MAXREG_COUNT
	.align		4
        /*002c*/ 	.byte	0x03, 0x1b
        /*002e*/ 	.short	0x00ff


	//----- nvinfo : EIATTR_NUM_BARRIERS
	.align		4
        /*0030*/ 	.byte	0x02, 0x4c
        /*0032*/ 	.byte	0x07
	.zero		1


	//----- nvinfo : EIATTR_EXTERNS
	.align		4
        /*0034*/ 	.byte	0x04, 0x0f
        /*0036*/ 	.short	(.L_37 - .L_36)


	//   ....[0]....
	.align		4
.L_36:
        /*0038*/ 	.word	index@(__assertfail)


	//----- nvinfo : EIATTR_MERCURY_ISA_VERSION
	.align		4
.L_37:
        /*003c*/ 	.byte	0x03, 0x5f
        /*003e*/ 	.short	0x0101


	//----- nvinfo : EIATTR_INT_WARP_WIDE_INSTR_OFFSETS
	.align		4
        /*0040*/ 	.byte	0x04, 0x31
        /*0042*/ 	.short	(.L_39 - .L_38)


	//   ....[0]....
.L_38:
        /*0044*/ 	.word	0x00005600


	//   ....[1]....
        /*0048*/ 	.word	0x00005630


	//   ....[2]....
        /*004c*/ 	.word	0x00005650


	//   ....[3]....
        /*0050*/ 	.word	0x00006240


	//   ....[4]....
        /*0054*/ 	.word	0x000062a0


	//   ....[5]....
        /*0058*/ 	.word	0x00006390


	//   ....[6]....
        /*005c*/ 	.word	0x00006420


	//   ....[7]....
        /*0060*/ 	.word	0x00006510


	//   ....[8]....
        /*0064*/ 	.word	0x000065c0


	//----- nvinfo : EIATTR_COOP_GROUP_MASK_REGIDS
	.align		4
.L_39:
        /*0068*/ 	.byte	0x04, 0x29
        /*006a*/ 	.short	(.L_41 - .L_40)


	//   ....[0]....
.L_40:
        /*006c*/ 	.word	0xffffffff


	//   ....[1]....
        /*0070*/ 	.word	0xffffffff


	//   ....[2]....
        /*0074*/ 	.word	0xffffffff


	//   ....[3]....
        /*0078*/ 	.word	0xffffffff


	//   ....[4]....
        /*007c*/ 	.word	0xffffffff


	//   ....[5]....
        /*0080*/ 	.word	0xffffffff


	//   ....[6]....
        /*0084*/ 	.word	0xffffffff


	//   ....[7]....
        /*0088*/ 	.word	0xffffffff


	//   ....[8]....
        /*008c*/ 	.word	0xffffffff


	//   ....[9]....
        /*0090*/ 	.word	0xffffffff


	//   ....[10]....
        /*0094*/ 	.word	0xffffffff


	//   ....[11]....
        /*0098*/ 	.word	0xffffffff


	//   ....[12]....
        /*009c*/ 	.word	0xffffffff


	//   ....[13]....
        /*00a0*/ 	.word	0xffffffff


	//----- nvinfo : EIATTR_COOP_GROUP_INSTR_OFFSETS
	.align		4
.L_41:
        /*00a4*/ 	.byte	0x04, 0x28
        /*00a6*/ 	.short	(.L_43 - .L_42)


	//   ....[0]....
.L_42:
        /*00a8*/ 	.word	0x00000080


	//   ....[1]....
        /*00ac*/ 	.word	0x000004f0


	//   ....[2]....
        /*00b0*/ 	.word	0x00000b70


	//   ....[3]....
        /*00b4*/ 	.word	0x00000cf0


	//   ....[4]....
        /*00b8*/ 	.word	0x00000df0


	//   ....[5]....
        /*00bc*/ 	.word	0x00000f60


	//   ....[6]....
        /*00c0*/ 	.word	0x00001100


	//   ....[7]....
        /*00c4*/ 	.word	0x000012c0


	//   ....[8]....
        /*00c8*/ 	.word	0x00002510


	//   ....[9]....
        /*00cc*/ 	.word	0x00004950


	//   ....[10]....
        /*00d0*/ 	.word	0x00004b60


	//   ....[11]....
        /*00d4*/ 	.word	0x00004b90


	//   ....[12]....
        /*00d8*/ 	.word	0x000054e0


	//   ....[13]....
        /*00dc*/ 	.word	0x00005710


	//----- nvinfo : EIATTR_VRC_CTA_INIT_COUNT
	.align		4
.L_43:
        /*00e0*/ 	.byte	0x02, 0x4a
        /*00e2*/ 	.byte	0x80
	.zero		1


	//----- nvinfo : EIATTR_SYSCALL_OFFSETS
	.align		4
        /*00e4*/ 	.byte	0x04, 0x46
        /*00e6*/ 	.short	(.L_45 - .L_44)


	//   ....[0]....
.L_44:
        /*00e8*/ 	.word	0x00007220


	//   ....[1]....
        /*00ec*/ 	.word	0x00007310


	//   ....[2]....
        /*00f0*/ 	.word	0x00007a90


	//   ....[3]....
        /*00f4*/ 	.word	0x00008350


	//   ....[4]....
        /*00f8*/ 	.word	0x00008c00


	//----- nvinfo : EIATTR_MBARRIER_INSTR_OFFSETS
	.align		4
.L_45:
        /*00fc*/ 	.byte	0x04, 0x39
        /*00fe*/ 	.short	(.L_47 - .L_46)


	//   ....[0]....
.L_46:
        /*0100*/ 	.word	0x00000610
        /*0104*/ 	.word	0x000000ff
        /*0108*/ 	.word	0x00000000
        /*010c*/ 	.short	0x0100
        /*010e*/ 	.byte	0x04
	.zero		1


	//   ....[1]....
        /*0110*/ 	.word	0x00000620
        /*0114*/ 	.word	0x000000ff
        /*0118*/ 	.word	0x00000150
        /*011c*/ 	.short	0x0100
        /*011e*/ 	.byte	0x04
	.zero		1


	//   ....[2]....
        /*0120*/ 	.word	0x00000630
        /*0124*/ 	.word	0x000000ff
        /*0128*/ 	.word	0x00000008
        /*012c*/ 	.short	0x0100
        /*012e*/ 	.byte	0x04
	.zero		1


	//   ....[3]....
        /*0130*/ 	.word	0x00000640
        /*0134*/ 	.word	0x000000ff
        /*0138*/ 	.word	0x00000158
        /*013c*/ 	.short	0x0100
        /*013e*/ 	.byte	0x04
	.zero		1


	//   ....[4]....
        /*0140*/ 	.word	0x00000650
        /*0144*/ 	.word	0x000000ff
        /*0148*/ 	.word	0x00000010
        /*014c*/ 	.short	0x0100
        /*014e*/ 	.byte	0x04
	.zero		1


	//   ....[5]....
        /*0150*/ 	.word	0x00000660
        /*0154*/ 	.word	0x000000ff
        /*0158*/ 	.word	0x00000160
        /*015c*/ 	.short	0x0100
        /*015e*/ 	.byte	0x04
	.zero		1


	//   ....[6]....
        /*0160*/ 	.word	0x00000670
        /*0164*/ 	.word	0x000000ff
        /*0168*/ 	.word	0x00000018
        /*016c*/ 	.short	0x0100
        /*016e*/ 	.byte	0x04
	.zero		1


	//   ....[7]....
        /*0170*/ 	.word	0x00000680
        /*0174*/ 	.word	0x000000ff
        /*0178*/ 	.word	0x00000168
        /*017c*/ 	.short	0x0100
        /*017e*/ 	.byte	0x04
	.zero		1


	//   ....[8]....
        /*0180*/ 	.word	0x00000690
        /*0184*/ 	.word	0x000000ff
        /*0188*/ 	.word	0x00000020
        /*018c*/ 	.short	0x0100
        /*018e*/ 	.byte	0x04
	.zero		1


	//   ....[9]....
        /*0190*/ 	.word	0x000006a0
        /*0194*/ 	.word	0x000000ff
        /*0198*/ 	.word	0x00000170
        /*019c*/ 	.short	0x0100
        /*019e*/ 	.byte	0x04
	.zero		1


	//   ....[10]....
        /*01a0*/ 	.word	0x000006b0
        /*01a4*/ 	.word	0x000000ff
        /*01a8*/ 	.word	0x00000028
        /*01ac*/ 	.short	0x0100
        /*01ae*/ 	.byte	0x04
	.zero		1


	//   ....[11]....
        /*01b0*/ 	.word	0x000006c0
        /*01b4*/ 	.word	0x000000ff
        /*01b8*/ 	.word	0x00000178
        /*01bc*/ 	.short	0x0100
        /*01be*/ 	.byte	0x04
	.zero		1


	//   ....[12]....
        /*01c0*/ 	.word	0x000006d0
        /*01c4*/ 	.word	0x000000ff
        /*01c8*/ 	.word	0x00000030
        /*01cc*/ 	.short	0x0100
        /*01ce*/ 	.byte	0x04
	.zero		1


	//   ....[13]....
        /*01d0*/ 	.word	0x000006e0
        /*01d4*/ 	.word	0x000000ff
        /*01d8*/ 	.word	0x00000180
        /*01dc*/ 	.short	0x0100
        /*01de*/ 	.byte	0x04
	.zero		1


	//   ....[14]....
        /*01e0*/ 	.word	0x000006f0
        /*01e4*/ 	.word	0x000000ff
        /*01e8*/ 	.word	0x00000038
        /*01ec*/ 	.short	0x0100
        /*01ee*/ 	.byte	0x04
	.zero		1


	//   ....[15]....
        /*01f0*/ 	.word	0x00000700
        /*01f4*/ 	.word	0x000000ff
        /*01f8*/ 	.word	0x00000188
        /*01fc*/ 	.short	0x0100
        /*01fe*/ 	.byte	0x04
	.zero		1


	//   ....[16]....
        /*0200*/ 	.word	0x00000710
        /*0204*/ 	.word	0x000000ff
        /*0208*/ 	.word	0x00000040
        /*020c*/ 	.short	0x0100
        /*020e*/ 	.byte	0x04
	.zero		1


	//   ....[17]....
        /*0210*/ 	.word	0x00000720
        /*0214*/ 	.word	0x000000ff
        /*0218*/ 	.word	0x00000190
        /*021c*/ 	.short	0x0100
        /*021e*/ 	.byte	0x04
	.zero		1


	//   ....[18]....
        /*0220*/ 	.word	0x00000730
        /*0224*/ 	.word	0x000000ff
        /*0228*/ 	.word	0x00000048
        /*022c*/ 	.short	0x0100
        /*022e*/ 	.byte	0x04
	.zero		1


	//   ....[19]....
        /*0230*/ 	.word	0x00000740
        /*0234*/ 	.word	0x000000ff
        /*0238*/ 	.word	0x00000198
        /*023c*/ 	.short	0x0100
        /*023e*/ 	.byte	0x04
	.zero		1


	//   ....[20]....
        /*0240*/ 	.word	0x00000750
        /*0244*/ 	.word	0x000000ff
        /*0248*/ 	.word	0x00000050
        /*024c*/ 	.short	0x0100
        /*024e*/ 	.byte	0x04
	.zero		1


	//   ....[21]....
        /*0250*/ 	.word	0x00000760
        /*0254*/ 	.word	0x000000ff
        /*0258*/ 	.word	0x000001a0
        /*025c*/ 	.short	0x0100
        /*025e*/ 	.byte	0x04
	.zero		1


	//   ....[22]....
        /*0260*/ 	.word	0x00000770
        /*0264*/ 	.word	0x000000ff
        /*0268*/ 	.word	0x00000058
        /*026c*/ 	.short	0x0100
        /*026e*/ 	.byte	0x04
	.zero		1


	//   ....[23]....
        /*0270*/ 	.word	0x00000780
        /*0274*/ 	.word	0x000000ff
        /*0278*/ 	.word	0x000001a8
        /*027c*/ 	.short	0x0100
        /*027e*/ 	.byte	0x04
	.zero		1


	//   ....[24]....
        /*0280*/ 	.word	0x00000790
        /*0284*/ 	.word	0x000000ff
        /*0288*/ 	.word	0x00000060
        /*028c*/ 	.short	0x0100
        /*028e*/ 	.byte	0x04
	.zero		1


	//   ....[25]....
        /*0290*/ 	.word	0x000007a0
        /*0294*/ 	.word	0x000000ff
        /*0298*/ 	.word	0x000001b0
        /*029c*/ 	.short	0x0100
        /*029e*/ 	.byte	0x04
	.zero		1


	//   ....[26]....
        /*02a0*/ 	.word	0x000007b0
        /*02a4*/ 	.word	0x000000ff
        /*02a8*/ 	.word	0x00000068
        /*02ac*/ 	.short	0x0100
        /*02ae*/ 	.byte	0x04
	.zero		1


	//   ....[27]....
        /*02b0*/ 	.word	0x000007c0
        /*02b4*/ 	.word	0x000000ff
        /*02b8*/ 	.word	0x000001b8
        /*02bc*/ 	.short	0x0100
        /*02be*/ 	.byte	0x04
	.zero		1


	//   ....[28]....
        /*02c0*/ 	.word	0x000007d0
        /*02c4*/ 	.word	0x000000ff
        /*02c8*/ 	.word	0x00000070
        /*02cc*/ 	.short	0x0100
        /*02ce*/ 	.byte	0x04
	.zero		1


	//   ....[29]....
        /*02d0*/ 	.word	0x000007e0
        /*02d4*/ 	.word	0x000000ff
        /*02d8*/ 	.word	0x000001c0
        /*02dc*/ 	.short	0x0100
        /*02de*/ 	.byte	0x04
	.zero		1


	//   ....[30]....
        /*02e0*/ 	.word	0x000007f0
        /*02e4*/ 	.word	0x000000ff
        /*02e8*/ 	.word	0x00000078
        /*02ec*/ 	.short	0x0100
        /*02ee*/ 	.byte	0x04
	.zero		1


	//   ....[31]....
        /*02f0*/ 	.word	0x00000800
        /*02f4*/ 	.word	0x000000ff
        /*02f8*/ 	.word	0x000001c8
        /*02fc*/ 	.short	0x0100
        /*02fe*/ 	.byte	0x04
	.zero		1


	//   ....[32]....
        /*0300*/ 	.word	0x00000810
        /*0304*/ 	.word	0x000000ff
        /*0308*/ 	.word	0x00000080
        /*030c*/ 	.short	0x0100
        /*030e*/ 	.byte	0x04
	.zero		1


	//   ....[33]....
        /*0310*/ 	.word	0x00000820
        /*0314*/ 	.word	0x000000ff
        /*0318*/ 	.word	0x000001d0
        /*031c*/ 	.short	0x0100
        /*031e*/ 	.byte	0x04
	.zero		1


	//   ....[34]....
        /*0320*/ 	.word	0x00000830
        /*0324*/ 	.word	0x000000ff
        /*0328*/ 	.word	0x00000088
        /*032c*/ 	.short	0x0100
        /*032e*/ 	.byte	0x04
	.zero		1


	//   ....[35]....
        /*0330*/ 	.word	0x00000840
        /*0334*/ 	.word	0x000000ff
        /*0338*/ 	.word	0x000001d8
        /*033c*/ 	.short	0x0100
        /*033e*/ 	.byte	0x04
	.zero		1


	//   ....[36]....
        /*0340*/ 	.word	0x00000850
        /*0344*/ 	.word	0x000000ff
        /*0348*/ 	.word	0x00000090
        /*034c*/ 	.short	0x0100
        /*034e*/ 	.byte	0x04
	.zero		1


	//   ....[37]....
        /*0350*/ 	.word	0x00000860
        /*0354*/ 	.word	0x000000ff
        /*0358*/ 	.word	0x000001e0
        /*035c*/ 	.short	0x0100
        /*035e*/ 	.byte	0x04
	.zero		1


	//   ....[38]....
        /*0360*/ 	.word	0x00000870
        /*0364*/ 	.word	0x000000ff
        /*0368*/ 	.word	0x00000098
        /*036c*/ 	.short	0x0100
        /*036e*/ 	.byte	0x04
	.zero		1


	//   ....[39]....
        /*0370*/ 	.word	0x00000880
        /*0374*/ 	.word	0x000000ff
        /*0378*/ 	.word	0x000001e8
        /*037c*/ 	.short	0x0100
        /*037e*/ 	.byte	0x04
	.zero		1


	//   ....[40]....
        /*0380*/ 	.word	0x00000890
        /*0384*/ 	.word	0x000000ff
        /*0388*/ 	.word	0x000000a0
        /*038c*/ 	.short	0x0100
        /*038e*/ 	.byte	0x04
	.zero		1


	//   ....[41]....
        /*0390*/ 	.word	0x000008a0
        /*0394*/ 	.word	0x000000ff
        /*0398*/ 	.word	0x000001f0
        /*039c*/ 	.short	0x0100
        /*039e*/ 	.byte	0x04
	.zero		1


	//   ....[42]....
        /*03a0*/ 	.word	0x000008b0
        /*03a4*/ 	.word	0x000000ff
        /*03a8*/ 	.word	0x000000a8
        /*03ac*/ 	.short	0x0100
        /*03ae*/ 	.byte	0x04
	.zero		1


	//   ....[43]....
        /*03b0*/ 	.word	0x000008c0
        /*03b4*/ 	.word	0x000000ff
        /*03b8*/ 	.word	0x000001f8
        /*03bc*/ 	.short	0x0100
        /*03be*/ 	.byte	0x04
	.zero		1


	//   ....[44]....
        /*03c0*/ 	.word	0x000008d0
        /*03c4*/ 	.word	0x000000ff
        /*03c8*/ 	.word	0x000000b0
        /*03cc*/ 	.short	0x0100
        /*03ce*/ 	.byte	0x04
	.zero		1


	//   ....[45]....
        /*03d0*/ 	.word	0x000008e0
        /*03d4*/ 	.word	0x000000ff
        /*03d8*/ 	.word	0x00000200
        /*03dc*/ 	.short	0x0100
        /*03de*/ 	.byte	0x04
	.zero		1


	//   ....[46]....
        /*03e0*/ 	.word	0x000008f0
        /*03e4*/ 	.word	0x000000ff
        /*03e8*/ 	.word	0x000000b8
        /*03ec*/ 	.short	0x0100
        /*03ee*/ 	.byte	0x04
	.zero		1


	//   ....[47]....
        /*03f0*/ 	.word	0x00000900
        /*03f4*/ 	.word	0x000000ff
        /*03f8*/ 	.word	0x00000208
        /*03fc*/ 	.short	0x0100
        /*03fe*/ 	.byte	0x04
	.zero		1


	//   ....[48]....
        /*0400*/ 	.word	0x00000910
        /*0404*/ 	.word	0x000000ff
        /*0408*/ 	.word	0x000000c0
        /*040c*/ 	.short	0x0100
        /*040e*/ 	.byte	0x04
	.zero		1


	//   ....[49]....
        /*0410*/ 	.word	0x00000920
        /*0414*/ 	.word	0x000000ff
        /*0418*/ 	.word	0x00000210
        /*041c*/ 	.short	0x0100
        /*041e*/ 	.byte	0x04
	.zero		1


	//   ....[50]....
        /*0420*/ 	.word	0x00000930
        /*0424*/ 	.word	0x000000ff
        /*0428*/ 	.word	0x000000c8
        /*042c*/ 	.short	0x0100
        /*042e*/ 	.byte	0x04
	.zero		1


	//   ....[51]....
        /*0430*/ 	.word	0x00000940
        /*0434*/ 	.word	0x000000ff
        /*0438*/ 	.word	0x00000218
        /*043c*/ 	.short	0x0100
        /*043e*/ 	.byte	0x04
	.zero		1


	//   ....[52]....
        /*0440*/ 	.word	0x00000950
        /*0444*/ 	.word	0x000000ff
        /*0448*/ 	.word	0x000000d0
        /*044c*/ 	.short	0x0100
        /*044e*/ 	.byte	0x04
	.zero		1


	//   ....[53]....
        /*0450*/ 	.word	0x00000960
        /*0454*/ 	.word	0x000000ff
        /*0458*/ 	.word	0x00000220
        /*045c*/ 	.short	0x0100
        /*045e*/ 	.byte	0x04
	.zero		1


	//   ....[54]....
        /*0460*/ 	.word	0x00000970
        /*0464*/ 	.word	0x000000ff
        /*0468*/ 	.word	0x000000d8
        /*046c*/ 	.short	0x0100
        /*046e*/ 	.byte	0x04
	.zero		1


	//   ....[55]....
        /*0470*/ 	.word	0x00000980
        /*0474*/ 	.word	0x000000ff
        /*0478*/ 	.word	0x00000228
        /*047c*/ 	.short	0x0100
        /*047e*/ 	.byte	0x04
	.zero		1


	//   ....[56]....
        /*0480*/ 	.word	0x00000990
        /*0484*/ 	.word	0x000000ff
        /*0488*/ 	.word	0x000000e0
        /*048c*/ 	.short	0x0100
        /*048e*/ 	.byte	0x04
	.zero		1


	//   ....[57]....
        /*0490*/ 	.word	0x000009a0
        /*0494*/ 	.word	0x000000ff
        /*0498*/ 	.word	0x00000230
        /*049c*/ 	.short	0x0100
        /*049e*/ 	.byte	0x04
	.zero		1


	//   ....[58]....
        /*04a0*/ 	.word	0x000009b0
        /*04a4*/ 	.word	0x000000ff
        /*04a8*/ 	.word	0x000000e8
        /*04ac*/ 	.short	0x0100
        /*04ae*/ 	.byte	0x04
	.zero		1


	//   ....[59]....
        /*04b0*/ 	.word	0x000009c0
        /*04b4*/ 	.word	0x000000ff
        /*04b8*/ 	.word	0x00000238
        /*04bc*/ 	.short	0x0100
        /*04be*/ 	.byte	0x04
	.zero		1


	//   ....[60]....
        /*04c0*/ 	.word	0x000009d0
        /*04c4*/ 	.word	0x000000ff
        /*04c8*/ 	.word	0x000000f0
        /*04cc*/ 	.short	0x0100
        /*04ce*/ 	.byte	0x04
	.zero		1


	//   ....[61]....
        /*04d0*/ 	.word	0x000009e0
        /*04d4*/ 	.word	0x000000ff
        /*04d8*/ 	.word	0x00000240
        /*04dc*/ 	.short	0x0100
        /*04de*/ 	.byte	0x04
	.zero		1


	//   ....[62]....
        /*04e0*/ 	.word	0x000009f0
        /*04e4*/ 	.word	0x000000ff
        /*04e8*/ 	.word	0x000000f8
        /*04ec*/ 	.short	0x0100
        /*04ee*/ 	.byte	0x04
	.zero		1


	//   ....[63]....
        /*04f0*/ 	.word	0x00000a00
        /*04f4*/ 	.word	0x000000ff
        /*04f8*/ 	.word	0x00000248
        /*04fc*/ 	.short	0x0100
        /*04fe*/ 	.byte	0x04
	.zero		1


	//   ....[64]....
        /*0500*/ 	.word	0x00000a10
        /*0504*/ 	.word	0x000000ff
        /*0508*/ 	.word	0x00000100
        /*050c*/ 	.short	0x0100
        /*050e*/ 	.byte	0x04
	.zero		1


	//   ....[65]....
        /*0510*/ 	.word	0x00000a20
        /*0514*/ 	.word	0x000000ff
        /*0518*/ 	.word	0x00000250
        /*051c*/ 	.short	0x0100
        /*051e*/ 	.byte	0x04
	.zero		1


	//   ....[66]....
        /*0520*/ 	.word	0x00000a30
        /*0524*/ 	.word	0x000000ff
        /*0528*/ 	.word	0x00000108
        /*052c*/ 	.short	0x0100
        /*052e*/ 	.byte	0x04
	.zero		1


	//   ....[67]....
        /*0530*/ 	.word	0x00000a40
        /*0534*/ 	.word	0x000000ff
        /*0538*/ 	.word	0x00000258
        /*053c*/ 	.short	0x0100
        /*053e*/ 	.byte	0x04
	.zero		1


	//   ....[68]....
        /*0540*/ 	.word	0x00000a50
        /*0544*/ 	.word	0x000000ff
        /*0548*/ 	.word	0x00000110
        /*054c*/ 	.short	0x0100
        /*054e*/ 	.byte	0x04
	.zero		1


	//   ....[69]....
        /*0550*/ 	.word	0x00000a60
        /*0554*/ 	.word	0x000000ff
        /*0558*/ 	.word	0x00000260
        /*055c*/ 	.short	0x0100
        /*055e*/ 	.byte	0x04
	.zero		1


	//   ....[70]....
        /*0560*/ 	.word	0x00000a70
        /*0564*/ 	.word	0x000000ff
        /*0568*/ 	.word	0x00000118
        /*056c*/ 	.short	0x0100
        /*056e*/ 	.byte	0x04
	.zero		1


	//   ....[71]....
        /*0570*/ 	.word	0x00000a80
        /*0574*/ 	.word	0x000000ff
        /*0578*/ 	.word	0x00000268
        /*057c*/ 	.short	0x0100
        /*057e*/ 	.byte	0x04
	.zero		1


	//   ....[72]....
        /*0580*/ 	.word	0x00000a90
        /*0584*/ 	.word	0x000000ff
        /*0588*/ 	.word	0x00000120
        /*058c*/ 	.short	0x0100
        /*058e*/ 	.byte	0x04
	.zero		1


	//   ....[73]....
        /*0590*/ 	.word	0x00000aa0
        /*0594*/ 	.word	0x000000ff
        /*0598*/ 	.word	0x00000270
        /*059c*/ 	.short	0x0100
        /*059e*/ 	.byte	0x04
	.zero		1


	//   ....[74]....
        /*05a0*/ 	.word	0x00000ab0
        /*05a4*/ 	.word	0x000000ff
        /*05a8*/ 	.word	0x00000128
        /*05ac*/ 	.short	0x0100
        /*05ae*/ 	.byte	0x04
	.zero		1


	//   ....[75]....
        /*05b0*/ 	.word	0x00000ac0
        /*05b4*/ 	.word	0x000000ff
        /*05b8*/ 	.word	0x00000278
        /*05bc*/ 	.short	0x0100
        /*05be*/ 	.byte	0x04
	.zero		1


	//   ....[76]....
        /*05c0*/ 	.word	0x00000ad0
        /*05c4*/ 	.word	0x000000ff
        /*05c8*/ 	.word	0x00000130
        /*05cc*/ 	.short	0x0100
        /*05ce*/ 	.byte	0x04
	.zero		1


	//   ....[77]....
        /*05d0*/ 	.word	0x00000ae0
        /*05d4*/ 	.word	0x000000ff
        /*05d8*/ 	.word	0x00000280
        /*05dc*/ 	.short	0x0100
        /*05de*/ 	.byte	0x04
	.zero		1


	//   ....[78]....
        /*05e0*/ 	.word	0x00000af0
        /*05e4*/ 	.word	0x000000ff
        /*05e8*/ 	.word	0x00000138
        /*05ec*/ 	.short	0x0100
        /*05ee*/ 	.byte	0x04
	.zero		1


	//   ....[79]....
        /*05f0*/ 	.word	0x00000b00
        /*05f4*/ 	.word	0x000000ff
        /*05f8*/ 	.word	0x00000288
        /*05fc*/ 	.short	0x0100
        /*05fe*/ 	.byte	0x04
	.zero		1


	//   ....[80]....
        /*0600*/ 	.word	0x00000b10
        /*0604*/ 	.word	0x000000ff
        /*0608*/ 	.word	0x00000140
        /*060c*/ 	.short	0x0100
        /*060e*/ 	.byte	0x04
	.zero		1


	//   ....[81]....
        /*0610*/ 	.word	0x00000b20
        /*0614*/ 	.word	0x000000ff
        /*0618*/ 	.word	0x00000290
        /*061c*/ 	.short	0x0100
        /*061e*/ 	.byte	0x04
	.zero		1


	//   ....[82]....
        /*0620*/ 	.word	0x00000b30
        /*0624*/ 	.word	0x000000ff
        /*0628*/ 	.word	0x00000148
        /*062c*/ 	.short	0x0100
        /*062e*/ 	.byte	0x04
	.zero		1


	//   ....[83]....
        /*0630*/ 	.word	0x00000b40
        /*0634*/ 	.word	0x000000ff
        /*0638*/ 	.word	0x00000298
        /*063c*/ 	.short	0x0100
        /*063e*/ 	.byte	0x04
	.zero		1


	//   ....[84]....
        /*0640*/ 	.word	0x00000c80
        /*0644*/ 	.word	0x000000ff
        /*0648*/ 	.word	0x000002a0
        /*064c*/ 	.short	0x0100
        /*064e*/ 	.byte	0x04
	.zero		1


	//   ....[85]....
        /*0650*/ 	.word	0x00000c90
        /*0654*/ 	.word	0x000000ff
        /*0658*/ 	.word	0x000002b8
        /*065c*/ 	.short	0x0100
        /*065e*/ 	.byte	0x04
	.zero		1


	//   ....[86]....
        /*0660*/ 	.word	0x00000ca0
        /*0664*/ 	.word	0x000000ff
        /*0668*/ 	.word	0x000002a8
        /*066c*/ 	.short	0x0100
        /*066e*/ 	.byte	0x04
	.zero		1


	//   ....[87]....
        /*0670*/ 	.word	0x00000cb0
        /*0674*/ 	.word	0x000000ff
        /*0678*/ 	.word	0x000002c0
        /*067c*/ 	.short	0x0100
        /*067e*/ 	.byte	0x04
	.zero		1


	//   ....[88]....
        /*0680*/ 	.word	0x00000cc0
        /*0684*/ 	.word	0x000000ff
        /*0688*/ 	.word	0x000002b0
        /*068c*/ 	.short	0x0100
        /*068e*/ 	.byte	0x04
	.zero		1


	//   ....[89]....
        /*0690*/ 	.word	0x00000cd0
        /*0694*/ 	.word	0x000000ff
        /*0698*/ 	.word	0x000002c8
        /*069c*/ 	.short	0x0100
        /*069e*/ 	.byte	0x04
	.zero		1


	//   ....[90]....
        /*06a0*/ 	.word	0x00000dc0
        /*06a4*/ 	.word	0x000000ff
        /*06a8*/ 	.word	0x000002d0
        /*06ac*/ 	.short	0x0100
        /*06ae*/ 	.byte	0x06
	.zero		1


	//   ....[91]....
        /*06b0*/ 	.word	0x00000dd0
        /*06b4*/ 	.word	0x000000ff
        /*06b8*/ 	.word	0x000002d8
        /*06bc*/ 	.short	0x0100
        /*06be*/ 	.byte	0x06
	.zero		1


	//   ....[92]....
        /*06c0*/ 	.word	0x00000f10
        /*06c4*/ 	.word	0x000000ff
        /*06c8*/ 	.word	0x000002e0
        /*06cc*/ 	.short	0x0100
        /*06ce*/ 	.byte	0x06
	.zero		1


	//   ....[93]....
        /*06d0*/ 	.word	0x00000f20
        /*06d4*/ 	.word	0x000000ff
        /*06d8*/ 	.word	0x000002f0
        /*06dc*/ 	.short	0x0100
        /*06de*/ 	.byte	0x06
	.zero		1


	//   ....[94]....
        /*06e0*/ 	.word	0x00000f30
        /*06e4*/ 	.word	0x000000ff
        /*06e8*/ 	.word	0x000002e8
        /*06ec*/ 	.short	0x0100
        /*06ee*/ 	.byte	0x06
	.zero		1


	//   ....[95]....
        /*06f0*/ 	.word	0x00000f40
        /*06f4*/ 	.word	0x000000ff
        /*06f8*/ 	.word	0x000002f8
        /*06fc*/ 	.short	0x0100
        /*06fe*/ 	.byte	0x06
	.zero		1


	//   ....[96]....
        /*0700*/ 	.word	0x00001070
        /*0704*/ 	.word	0x000000ff
        /*0708*/ 	.word	0x00000300
        /*070c*/ 	.short	0x0100
        /*070e*/ 	.byte	0x04
	.zero		1


	//   ....[97]....
        /*0710*/ 	.word	0x00001080
        /*0714*/ 	.word	0x000000ff
        /*0718*/ 	.word	0x00000320
        /*071c*/ 	.short	0x0100
        /*071e*/ 	.byte	0x04
	.zero		1


	//   ....[98]....
        /*0720*/ 	.word	0x00001090
        /*0724*/ 	.word	0x000000ff
        /*0728*/ 	.word	0x00000308
        /*072c*/ 	.short	0x0100
        /*072e*/ 	.byte	0x04
	.zero		1


	//   ....[99]....
        /*0730*/ 	.word	0x000010a0
        /*0734*/ 	.word	0x000000ff
        /*0738*/ 	.word	0x00000328
        /*073c*/ 	.short	0x0100
        /*073e*/ 	.byte	0x04
	.zero		1


	//   ....[100]....
        /*0740*/ 	.word	0x000010b0
        /*0744*/ 	.word	0x000000ff
        /*0748*/ 	.word	0x00000310
        /*074c*/ 	.short	0x0100
        /*074e*/ 	.byte	0x04
	.zero		1


	//   ....[101]....
        /*0750*/ 	.word	0x000010c0
        /*0754*/ 	.word	0x000000ff
        /*0758*/ 	.word	0x00000330
        /*075c*/ 	.short	0x0100
        /*075e*/ 	.byte	0x04
	.zero		1


	//   ....[102]....
        /*0760*/ 	.word	0x000010d0
        /*0764*/ 	.word	0x000000ff
        /*0768*/ 	.word	0x00000318
        /*076c*/ 	.short	0x0100
        /*076e*/ 	.byte	0x04
	.zero		1


	//   ....[103]....
        /*0770*/ 	.word	0x000010e0
        /*0774*/ 	.word	0x000000ff
        /*0778*/ 	.word	0x00000338
        /*077c*/ 	.short	0x0100
        /*077e*/ 	.byte	0x04
	.zero		1


	//   ....[104]....
        /*0780*/ 	.word	0x000011d0
        /*0784*/ 	.word	0x000000ff
        /*0788*/ 	.word	0x00000340
        /*078c*/ 	.short	0x0100
        /*078e*/ 	.byte	0x04
	.zero		1


	//   ....[105]....
        /*0790*/ 	.word	0x000011e0
        /*0794*/ 	.word	0x000000ff
        /*0798*/ 	.word	0x00000350
        /*079c*/ 	.short	0x0100
        /*079e*/ 	.byte	0x04
	.zero		1


	//   ....[106]....
        /*07a0*/ 	.word	0x000011f0
        /*07a4*/ 	.word	0x000000ff
        /*07a8*/ 	.word	0x00000348
        /*07ac*/ 	.short	0x0100
        /*07ae*/ 	.byte	0x04
	.zero		1


	//   ....[107]....
        /*07b0*/ 	.word	0x00001200
        /*07b4*/ 	.word	0x000000ff
        /*07b8*/ 	.word	0x00000358
        /*07bc*/ 	.short	0x0100
        /*07be*/ 	.byte	0x04
	.zero		1


	//   ....[108]....
        /*07c0*/ 	.word	0x00001db0
        /*07c4*/ 	.word	0x00000000
        /*07c8*/ 	.word	0x00000350
        /*07cc*/ 	.short	0x010a
        /*07ce*/ 	.byte	0xff
	.zero		1


	//   ....[109]....
        /*07d0*/ 	.word	0x00001de0
        /*07d4*/ 	.word	0x00000000
        /*07d8*/ 	.word	0x00000340
        /*07dc*/ 	.short	0x0101
        /*07de*/ 	.byte	0xff
	.zero		1


	//   ....[110]....
        /*07e0*/ 	.word	0x00001e90
        /*07e4*/ 	.word	0x000000ff
        /*07e8*/ 	.word	0x00000150
        /*07ec*/ 	.short	0x010a
        /*07ee*/ 	.byte	0x06
	.zero		1


	//   ....[111]....
        /*07f0*/ 	.word	0x00001f10
        /*07f4*/ 	.word	0x000000ff
        /*07f8*/ 	.word	0x00000150
        /*07fc*/ 	.short	0x010a
        /*07fe*/ 	.byte	0x21
	.zero		1


	//   ....[112]....
        /*0800*/ 	.word	0x000020a0
        /*0804*/ 	.word	0x000000ff
        /*0808*/ 	.word	0x00000150
        /*080c*/ 	.short	0x010a
        /*080e*/ 	.byte	0x06
	.zero		1


	//   ....[113]....
        /*0810*/ 	.word	0x000021d0
        /*0814*/ 	.word	0x000000ff
        /*0818*/ 	.word	0x000002d8
        /*081c*/ 	.short	0x0101
        /*081e*/ 	.byte	0x0f
	.zero		1


	//   ....[114]....
        /*0820*/ 	.word	0x000021f0
        /*0824*/ 	.word	0x000000ff
        /*0828*/ 	.word	0x00000150
        /*082c*/ 	.short	0x010a
        /*082e*/ 	.byte	0x06
	.zero		1


	//   ....[115]....
        /*0830*/ 	.word	0x00002270
        /*0834*/ 	.word	0x000000ff
        /*0838*/ 	.word	0x00000150
        /*083c*/ 	.short	0x010a
        /*083e*/ 	.byte	0x09
	.zero		1


	//   ....[116]....
        /*0840*/ 	.word	0x00002400
        /*0844*/ 	.word	0x000000ff
        /*0848*/ 	.word	0x00000150
        /*084c*/ 	.short	0x010a
        /*084e*/ 	.byte	0x07
	.zero		1


	//   ....[117]....
        /*0850*/ 	.word	0x00002540
        /*0854*/ 	.word	0x00000003
        /*0858*/ 	.word	0x000002e0
        /*085c*/ 	.short	0x010a
        /*085e*/ 	.byte	0xff
	.zero		1


	//   ....[118]....
        /*0860*/ 	.word	0x00002690
        /*0864*/ 	.word	0x00000000
        /*0868*/ 	.word	0x00000000
        /*086c*/ 	.short	0x0101
        /*086e*/ 	.byte	0xff
	.zero		1


	//   ....[119]....
        /*0870*/ 	.word	0x00002c40
        /*0874*/ 	.word	0x000000ff
        /*0878*/ 	.word	0x00000000
        /*087c*/ 	.short	0x010a
        /*087e*/ 	.byte	0x04
	.zero		1


	//   ....[120]....
        /*0880*/ 	.word	0x00002cd0
        /*0884*/ 	.word	0x000000ff
        /*0888*/ 	.word	0x00000000
        /*088c*/ 	.short	0x010a
        /*088e*/ 	.byte	0x05
	.zero		1


	//   ....[121]....
        /*0890*/ 	.word	0x00002d60
        /*0894*/ 	.word	0x000000ff
        /*0898*/ 	.word	0x00000000
        /*089c*/ 	.short	0x010a
        /*089e*/ 	.byte	0x05
	.zero		1


	//   ....[122]....
        /*08a0*/ 	.word	0x00002df0
        /*08a4*/ 	.word	0x000000ff
        /*08a8*/ 	.word	0x00000000
        /*08ac*/ 	.short	0x010a
        /*08ae*/ 	.byte	0x05
	.zero		1


	//   ....[123]....
        /*08b0*/ 	.word	0x00002e80
        /*08b4*/ 	.word	0x000000ff
        /*08b8*/ 	.word	0x00000000
        /*08bc*/ 	.short	0x010a
        /*08be*/ 	.byte	0x05
	.zero		1


	//   ....[124]....
        /*08c0*/ 	.word	0x00002f10
        /*08c4*/ 	.word	0x000000ff
        /*08c8*/ 	.word	0x00000000
        /*08cc*/ 	.short	0x010a
        /*08ce*/ 	.byte	0x05
	.zero		1


	//   ....[125]....
        /*08d0*/ 	.word	0x00002fa0
        /*08d4*/ 	.word	0x000000ff
        /*08d8*/ 	.word	0x00000000
        /*08dc*/ 	.short	0x010a
        /*08de*/ 	.byte	0x05
	.zero		1


	//   ....[126]....
        /*08e0*/ 	.word	0x00003030
        /*08e4*/ 	.word	0x000000ff
        /*08e8*/ 	.word	0x00000000
        /*08ec*/ 	.short	0x010a
        /*08ee*/ 	.byte	0x05
	.zero		1


	//   ....[127]....
        /*08f0*/ 	.word	0x000030c0
        /*08f4*/ 	.word	0x000000ff
        /*08f8*/ 	.word	0x00000000
        /*08fc*/ 	.short	0x010a
        /*08fe*/ 	.byte	0x05
	.zero		1


	//   ....[128]....
        /*0900*/ 	.word	0x00003150
        /*0904*/ 	.word	0x000000ff
        /*0908*/ 	.word	0x00000000
        /*090c*/ 	.short	0x010a
        /*090e*/ 	.byte	0x05
	.zero		1


	//   ....[129]....
        /*0910*/ 	.word	0x000031e0
        /*0914*/ 	.word	0x000000ff
        /*0918*/ 	.word	0x00000000
        /*091c*/ 	.short	0x010a
        /*091e*/ 	.byte	0x05
	.zero		1


	//   ....[130]....
        /*0920*/ 	.word	0x00003270
        /*0924*/ 	.word	0x000000ff
        /*0928*/ 	.word	0x00000000
        /*092c*/ 	.short	0x010a
        /*092e*/ 	.byte	0x05
	.zero		1


	//   ....[131]....
        /*0930*/ 	.word	0x00003300
        /*0934*/ 	.word	0x000000ff
        /*0938*/ 	.word	0x00000000
        /*093c*/ 	.short	0x010a
        /*093e*/ 	.byte	0x05
	.zero		1


	//   ....[132]....
        /*0940*/ 	.word	0x00003390
        /*0944*/ 	.word	0x000000ff
        /*0948*/ 	.word	0x00000000
        /*094c*/ 	.short	0x010a
        /*094e*/ 	.byte	0x05
	.zero		1


	//   ....[133]....
        /*0950*/ 	.word	0x00003420
        /*0954*/ 	.word	0x000000ff
        /*0958*/ 	.word	0x00000000
        /*095c*/ 	.short	0x010a
        /*095e*/ 	.byte	0x05
	.zero		1


	//   ....[134]....
        /*0960*/ 	.word	0x000034b0
        /*0964*/ 	.word	0x000000ff
        /*0968*/ 	.word	0x00000000
        /*096c*/ 	.short	0x010a
        /*096e*/ 	.byte	0x05
	.zero		1


	//   ....[135]....
        /*0970*/ 	.word	0x00003540
        /*0974*/ 	.word	0x000000ff
        /*0978*/ 	.word	0x00000000
        /*097c*/ 	.short	0x010a
        /*097e*/ 	.byte	0x05
	.zero		1


	//   ....[136]....
        /*0980*/ 	.word	0x000035d0
        /*0984*/ 	.word	0x000000ff
        /*0988*/ 	.word	0x00000000
        /*098c*/ 	.short	0x010a
        /*098e*/ 	.byte	0x05
	.zero		1


	//   ....[137]....
        /*0990*/ 	.word	0x00003660
        /*0994*/ 	.word	0x000000ff
        /*0998*/ 	.word	0x00000000
        /*099c*/ 	.short	0x010a
        /*099e*/ 	.byte	0x05
	.zero		1


	//   ....[138]....
        /*09a0*/ 	.word	0x000036f0
        /*09a4*/ 	.word	0x000000ff
        /*09a8*/ 	.word	0x00000000
        /*09ac*/ 	.short	0x010a
        /*09ae*/ 	.byte	0x05
	.zero		1


	//   ....[139]....
        /*09b0*/ 	.word	0x00003780
        /*09b4*/ 	.word	0x000000ff
        /*09b8*/ 	.word	0x00000000
        /*09bc*/ 	.short	0x010a
        /*09be*/ 	.byte	0x05
	.zero		1


	//   ....[140]....
        /*09c0*/ 	.word	0x00003810
        /*09c4*/ 	.word	0x000000ff
        /*09c8*/ 	.word	0x00000000
        /*09cc*/ 	.short	0x010a
        /*09ce*/ 	.byte	0x05
	.zero		1


	//   ....[141]....
        /*09d0*/ 	.word	0x000038a0
        /*09d4*/ 	.word	0x000000ff
        /*09d8*/ 	.word	0x00000000
        /*09dc*/ 	.short	0x010a
        /*09de*/ 	.byte	0x05
	.zero		1


	//   ....[142]....
        /*09e0*/ 	.word	0x00003930
        /*09e4*/ 	.word	0x000000ff
        /*09e8*/ 	.word	0x00000000
        /*09ec*/ 	.short	0x010a
        /*09ee*/ 	.byte	0x05
	.zero		1


	//   ....[143]....
        /*09f0*/ 	.word	0x000039c0
        /*09f4*/ 	.word	0x000000ff
        /*09f8*/ 	.word	0x00000000
        /*09fc*/ 	.short	0x010a
        /*09fe*/ 	.byte	0x05
	.zero		1


	//   ....[144]....
        /*0a00*/ 	.word	0x00003a50
        /*0a04*/ 	.word	0x000000ff
        /*0a08*/ 	.word	0x00000000
        /*0a0c*/ 	.short	0x010a
        /*0a0e*/ 	.byte	0x05
	.zero		1


	//   ....[145]....
        /*0a10*/ 	.word	0x00003ae0
        /*0a14*/ 	.word	0x000000ff
        /*0a18*/ 	.word	0x00000000
        /*0a1c*/ 	.short	0x010a
        /*0a1e*/ 	.byte	0x05
	.zero		1


	//   ....[146]....
        /*0a20*/ 	.word	0x00003b70
        /*0a24*/ 	.word	0x000000ff
        /*0a28*/ 	.word	0x00000000
        /*0a2c*/ 	.short	0x010a
        /*0a2e*/ 	.byte	0x05
	.zero		1


	//   ....[147]....
        /*0a30*/ 	.word	0x00003c00
        /*0a34*/ 	.word	0x000000ff
        /*0a38*/ 	.word	0x00000000
        /*0a3c*/ 	.short	0x010a
        /*0a3e*/ 	.byte	0x05
	.zero		1


	//   ....[148]....
        /*0a40*/ 	.word	0x00003c90
        /*0a44*/ 	.word	0x000000ff
        /*0a48*/ 	.word	0x00000000
        /*0a4c*/ 	.short	0x010a
        /*0a4e*/ 	.byte	0x05
	.zero		1


	//   ....[149]....
        /*0a50*/ 	.word	0x00003d20
        /*0a54*/ 	.word	0x000000ff
        /*0a58*/ 	.word	0x00000000
        /*0a5c*/ 	.short	0x010a
        /*0a5e*/ 	.byte	0x05
	.zero		1


	//   ....[150]....
        /*0a60*/ 	.word	0x00003db0
        /*0a64*/ 	.word	0x000000ff
        /*0a68*/ 	.word	0x00000000
        /*0a6c*/ 	.short	0x010a
        /*0a6e*/ 	.byte	0x05
	.zero		1


	//   ....[151]....
        /*0a70*/ 	.word	0x00003e40
        /*0a74*/ 	.word	0x000000ff
        /*0a78*/ 	.word	0x00000000
        /*0a7c*/ 	.short	0x010a
        /*0a7e*/ 	.byte	0x05
	.zero		1


	//   ....[152]....
        /*0a80*/ 	.word	0x00003ed0
        /*0a84*/ 	.word	0x000000ff
        /*0a88*/ 	.word	0x00000000
        /*0a8c*/ 	.short	0x010a
        /*0a8e*/ 	.byte	0x05
	.zero		1


	//   ....[153]....
        /*0a90*/ 	.word	0x00003f60
        /*0a94*/ 	.word	0x000000ff
        /*0a98*/ 	.word	0x00000000
        /*0a9c*/ 	.short	0x010a
        /*0a9e*/ 	.byte	0x05
	.zero		1


	//   ....[154]....
        /*0aa0*/ 	.word	0x00003ff0
        /*0aa4*/ 	.word	0x000000ff
        /*0aa8*/ 	.word	0x00000000
        /*0aac*/ 	.short	0x010a
        /*0aae*/ 	.byte	0x05
	.zero		1


	//   ....[155]....
        /*0ab0*/ 	.word	0x00004080
        /*0ab4*/ 	.word	0x000000ff
        /*0ab8*/ 	.word	0x00000000
        /*0abc*/ 	.short	0x010a
        /*0abe*/ 	.byte	0x05
	.zero		1


	//   ....[156]....
        /*0ac0*/ 	.word	0x00004110
        /*0ac4*/ 	.word	0x000000ff
        /*0ac8*/ 	.word	0x00000000
        /*0acc*/ 	.short	0x010a
        /*0ace*/ 	.byte	0x05
	.zero		1


	//   ....[157]....
        /*0ad0*/ 	.word	0x000041a0
        /*0ad4*/ 	.word	0x000000ff
        /*0ad8*/ 	.word	0x00000000
        /*0adc*/ 	.short	0x010a
        /*0ade*/ 	.byte	0x05
	.zero		1


	//   ....[158]....
        /*0ae0*/ 	.word	0x00004230
        /*0ae4*/ 	.word	0x000000ff
        /*0ae8*/ 	.word	0x00000000
        /*0aec*/ 	.short	0x010a
        /*0aee*/ 	.byte	0x05
	.zero		1


	//   ....[159]....
        /*0af0*/ 	.word	0x000042c0
        /*0af4*/ 	.word	0x000000ff
        /*0af8*/ 	.word	0x00000000
        /*0afc*/ 	.short	0x010a
        /*0afe*/ 	.byte	0x05
	.zero		1


	//   ....[160]....
        /*0b00*/ 	.word	0x00004360
        /*0b04*/ 	.word	0x00000000
        /*0b08*/ 	.word	0x00000000
        /*0b0c*/ 	.short	0x010a
        /*0b0e*/ 	.byte	0xff
	.zero		1


	//   ....[161]....
        /*0b10*/ 	.word	0x000044a0
        /*0b14*/ 	.word	0x00000002
        /*0b18*/ 	.word	0x00000340
        /*0b1c*/ 	.short	0x010a
        /*0b1e*/ 	.byte	0xff
	.zero		1


	//   ....[162]....
        /*0b20*/ 	.word	0x00004510
        /*0b24*/ 	.word	0x00000002
        /*0b28*/ 	.word	0x00000000
        /*0b2c*/ 	.short	0x0101
        /*0b2e*/ 	.byte	0xff
	.zero		1


	//   ....[163]....
        /*0b30*/ 	.word	0x00004530
        /*0b34*/ 	.word	0x000000ff
        /*0b38*/ 	.word	0x000002f0
        /*0b3c*/ 	.short	0x010a
        /*0b3e*/ 	.byte	0x04
	.zero		1


	//   ....[164]....
        /*0b40*/ 	.word	0x00004650
        /*0b44*/ 	.word	0x00000002
        /*0b48*/ 	.word	0x000002e0
        /*0b4c*/ 	.short	0x010a
        /*0b4e*/ 	.byte	0xff
	.zero		1


	//   ....[165]....
        /*0b50*/ 	.word	0x00004750
        /*0b54*/ 	.word	0x00000002
        /*0b58*/ 	.word	0x00000000
        /*0b5c*/ 	.short	0x0101
        /*0b5e*/ 	.byte	0xff
	.zero		1


	//   ....[166]....
        /*0b60*/ 	.word	0x000047e0
        /*0b64*/ 	.word	0x000000ff
        /*0b68*/ 	.word	0x000002f0
        /*0b6c*/ 	.short	0x0106
        /*0b6e*/ 	.byte	0x04
	.zero		1


	//   ....[167]....
        /*0b70*/ 	.word	0x00004800
        /*0b74*/ 	.word	0x000000ff
        /*0b78*/ 	.word	0x000002f0
        /*0b7c*/ 	.short	0x010a
        /*0b7e*/ 	.byte	0x04
	.zero		1


	//   ....[168]....
        /*0b80*/ 	.word	0x00004890
        /*0b84*/ 	.word	0x000000ff
        /*0b88*/ 	.word	0x000002f0
        /*0b8c*/ 	.short	0x0106
        /*0b8e*/ 	.byte	0x07
	.zero		1


	//   ....[169]....
        /*0b90*/ 	.word	0x000048d0
        /*0b94*/ 	.word	0x00000000
        /*0b98*/ 	.word	0x000002f0
        /*0b9c*/ 	.short	0x010a
        /*0b9e*/ 	.byte	0xff
	.zero		1


	//   ....[170]....
        /*0ba0*/ 	.word	0x00004dd0
        /*0ba4*/ 	.word	0x00000000
        /*0ba8*/ 	.word	0x000002e0
        /*0bac*/ 	.short	0x010a
        /*0bae*/ 	.byte	0xff
	.zero		1


	//   ....[171]....
        /*0bb0*/ 	.word	0x00004ed0
        /*0bb4*/ 	.word	0x00000003
        /*0bb8*/ 	.word	0x00000000
        /*0bbc*/ 	.short	0x0101
        /*0bbe*/ 	.byte	0xff
	.zero		1


	//   ....[172]....
        /*0bc0*/ 	.word	0x00004ee0
        /*0bc4*/ 	.word	0x000000ff
        /*0bc8*/ 	.word	0x00000000
        /*0bcc*/ 	.short	0x010a
        /*0bce*/ 	.byte	0x05
	.zero		1


	//   ....[173]....
        /*0bd0*/ 	.word	0x00004f00
        /*0bd4*/ 	.word	0x000000ff
        /*0bd8*/ 	.word	0x00000320
        /*0bdc*/ 	.short	0x010a
        /*0bde*/ 	.byte	0x13
	.zero		1


	//   ....[174]....
        /*0be0*/ 	.word	0x00005030
        /*0be4*/ 	.word	0x000000ff
        /*0be8*/ 	.word	0x00000000
        /*0bec*/ 	.short	0x010a
        /*0bee*/ 	.byte	0x07
	.zero		1


	//   ....[175]....
        /*0bf0*/ 	.word	0x00005140
        /*0bf4*/ 	.word	0x000000ff
        /*0bf8*/ 	.word	0x00000000
        /*0bfc*/ 	.short	0x010a
        /*0bfe*/ 	.byte	0x0a
	.zero		1


	//   ....[176]....
        /*0c00*/ 	.word	0x00005310
        /*0c04*/ 	.word	0x000000ff
        /*0c08*/ 	.word	0x00000000
        /*0c0c*/ 	.short	0x010a
        /*0c0e*/ 	.byte	0x04
	.zero		1


	//   ....[177]....
        /*0c10*/ 	.word	0x000053a0
        /*0c14*/ 	.word	0x000000ff
        /*0c18*/ 	.word	0x00000000
        /*0c1c*/ 	.short	0x010a
        /*0c1e*/ 	.byte	0x05
	.zero		1


	//   ....[178]....
        /*0c20*/ 	.word	0x00005430
        /*0c24*/ 	.word	0x000000ff
        /*0c28*/ 	.word	0x00000000
        /*0c2c*/ 	.short	0x010a
        /*0c2e*/ 	.byte	0x05
	.zero		1


	//   ....[179]....
        /*0c30*/ 	.word	0x000054c0
        /*0c34*/ 	.word	0x000000ff
        /*0c38*/ 	.word	0x00000000
        /*0c3c*/ 	.short	0x010a
        /*0c3e*/ 	.byte	0x04
	.zero		1


	//   ....[180]....
        /*0c40*/ 	.word	0x00005a00
        /*0c44*/ 	.word	0x00000008
        /*0c48*/ 	.word	0x000002e0
        /*0c4c*/ 	.short	0x010a
        /*0c4e*/ 	.byte	0xff
	.zero		1


	//   ....[181]....
        /*0c50*/ 	.word	0x00005b70
        /*0c54*/ 	.word	0x00000000
        /*0c58*/ 	.word	0x00000000
        /*0c5c*/ 	.short	0x0101
        /*0c5e*/ 	.byte	0xff
	.zero		1


	//   ....[182]....
        /*0c60*/ 	.word	0x00006050
        /*0c64*/ 	.word	0x000000ff
        /*0c68*/ 	.word	0x000002d8
        /*0c6c*/ 	.short	0x010a
        /*0c6e*/ 	.byte	0x15
	.zero		1


	//   ....[183]....
        /*0c70*/ 	.word	0x000061e0
        /*0c74*/ 	.word	0x000000ff
        /*0c78*/ 	.word	0x000002b8
        /*0c7c*/ 	.short	0x010a
        /*0c7e*/ 	.byte	0x15
	.zero		1


	//   ....[184]....
        /*0c80*/ 	.word	0x00006340
        /*0c84*/ 	.word	0x000000ff
        /*0c88*/ 	.word	0x000002a0
        /*0c8c*/ 	.short	0x010b
        /*0c8e*/ 	.byte	0x15
	.zero		1


	//   ....[185]....
        /*0c90*/ 	.word	0x00006350
        /*0c94*/ 	.word	0x000000ff
        /*0c98*/ 	.word	0x00000000
        /*0c9c*/ 	.short	0x0101
        /*0c9e*/ 	.byte	0x2b
	.zero		1


	//   ....[186]....
        /*0ca0*/ 	.word	0x00006360
        /*0ca4*/ 	.word	0x000000ff
        /*0ca8*/ 	.word	0x000002c0
        /*0cac*/ 	.short	0x010a
        /*0cae*/ 	.byte	0x15
	.zero		1


	//   ....[187]....
        /*0cb0*/ 	.word	0x000064c0
        /*0cb4*/ 	.word	0x000000ff
        /*0cb8*/ 	.word	0x000002a8
        /*0cbc*/ 	.short	0x010b
        /*0cbe*/ 	.byte	0x15
	.zero		1


	//   ....[188]....
        /*0cc0*/ 	.word	0x000064d0
        /*0cc4*/ 	.word	0x000000ff
        /*0cc8*/ 	.word	0x00000000
        /*0ccc*/ 	.short	0x0101
        /*0cce*/ 	.byte	0x29
	.zero		1


	//   ....[189]....
        /*0cd0*/ 	.word	0x000064e0
        /*0cd4*/ 	.word	0x000000ff
        /*0cd8*/ 	.word	0x000002c8
        /*0cdc*/ 	.short	0x010a
        /*0cde*/ 	.byte	0x15
	.zero		1


	//   ....[190]....
        /*0ce0*/ 	.word	0x000066d0
        /*0ce4*/ 	.word	0x000000ff
        /*0ce8*/ 	.word	0x000002b0
        /*0cec*/ 	.short	0x010b
        /*0cee*/ 	.byte	0x15
	.zero		1


	//   ....[191]....
        /*0cf0*/ 	.word	0x000066e0
        /*0cf4*/ 	.word	0x000000ff
        /*0cf8*/ 	.word	0x00000000
        /*0cfc*/ 	.short	0x0101
        /*0cfe*/ 	.byte	0x28
	.zero		1


	//   ....[192]....
        /*0d00*/ 	.word	0x00006710
        /*0d04*/ 	.word	0x000000ff
        /*0d08*/ 	.word	0x000002b8
        /*0d0c*/ 	.short	0x010a
        /*0d0e*/ 	.byte	0x15
	.zero		1


	//   ....[193]....
        /*0d10*/ 	.word	0x00006730
        /*0d14*/ 	.word	0x000000ff
        /*0d18*/ 	.word	0x000002c0
        /*0d1c*/ 	.short	0x010a
        /*0d1e*/ 	.byte	0x15
	.zero		1


	//   ....[194]....
        /*0d20*/ 	.word	0x00006770
        /*0d24*/ 	.word	0x00000000
        /*0d28*/ 	.word	0x000002c8
        /*0d2c*/ 	.short	0x010a
        /*0d2e*/ 	.byte	0xff
	.zero		1


	//   ....[195]....
        /*0d30*/ 	.word	0x00006ab0
        /*0d34*/ 	.word	0x00000008
        /*0d38*/ 	.word	0x000002e0
        /*0d3c*/ 	.short	0x010a
        /*0d3e*/ 	.byte	0xff
	.zero		1


	//   ....[196]....
        /*0d40*/ 	.word	0x00006c30
        /*0d44*/ 	.word	0x00000000
        /*0d48*/ 	.word	0x00000000
        /*0d4c*/ 	.short	0x0101
        /*0d4e*/ 	.byte	0xff
	.zero		1


	//   ....[197]....
        /*0d50*/ 	.word	0x00007750
        /*0d54*/ 	.word	0x000000ff
        /*0d58*/ 	.word	0x000002a0
        /*0d5c*/ 	.short	0x010a
        /*0d5e*/ 	.byte	0x2c
	.zero		1


	//   ....[198]....
        /*0d60*/ 	.word	0x00007790
        /*0d64*/ 	.word	0x0000001a
        /*0d68*/ 	.word	0x00000300
        /*0d6c*/ 	.short	0x010a
        /*0d6e*/ 	.byte	0xff
	.zero		1


	//   ....[199]....
        /*0d70*/ 	.word	0x00007890
        /*0d74*/ 	.word	0x000000ff
        /*0d78*/ 	.word	0x000002a0
        /*0d7c*/ 	.short	0x010a
        /*0d7e*/ 	.byte	0x2c
	.zero		1


	//   ....[200]....
        /*0d80*/ 	.word	0x00007970
        /*0d84*/ 	.word	0x0000001a
        /*0d88*/ 	.word	0x00000300
        /*0d8c*/ 	.short	0x010a
        /*0d8e*/ 	.byte	0xff
	.zero		1


	//   ....[201]....
        /*0d90*/ 	.word	0x000080b0
        /*0d94*/ 	.word	0x00000000
        /*0d98*/ 	.word	0x00000000
        /*0d9c*/ 	.short	0x0101
        /*0d9e*/ 	.byte	0xff
	.zero		1


	//   ....[202]....
        /*0da0*/ 	.word	0x000080c0
        /*0da4*/ 	.word	0x00000005
        /*0da8*/ 	.word	0x000002a0
        /*0dac*/ 	.short	0x010a
        /*0dae*/ 	.byte	0xff
	.zero		1


	//   ....[203]....
        /*0db0*/ 	.word	0x00008180
        /*0db4*/ 	.word	0x00000005
        /*0db8*/ 	.word	0x000002a0
        /*0dbc*/ 	.short	0x010a
        /*0dbe*/ 	.byte	0xff
	.zero		1


	//   ....[204]....
        /*0dc0*/ 	.word	0x00008960
        /*0dc4*/ 	.word	0x00000000
        /*0dc8*/ 	.word	0x00000000
        /*0dcc*/ 	.short	0x0101
        /*0dce*/ 	.byte	0xff
	.zero		1


	//   ....[205]....
        /*0dd0*/ 	.word	0x00008970
        /*0dd4*/ 	.word	0x00000005
        /*0dd8*/ 	.word	0x000002a0
        /*0ddc*/ 	.short	0x010a
        /*0dde*/ 	.byte	0xff
	.zero		1


	//   ....[206]....
        /*0de0*/ 	.word	0x00008a30
        /*0de4*/ 	.word	0x00000005
        /*0de8*/ 	.word	0x000002a0
        /*0dec*/ 	.short	0x010a
        /*0dee*/ 	.byte	0xff
	.zero		1


	//   ....[207]....
        /*0df0*/ 	.word	0x00008e40
        /*0df4*/ 	.word	0x000000ff
        /*0df8*/ 	.word	0x00000000
        /*0dfc*/ 	.short	0x0101
        /*0dfe*/ 	.byte	0x04
	.zero		1


	//   ....[208]....
        /*0e00*/ 	.word	0x00009270
        /*0e04*/ 	.word	0x00000000
        /*0e08*/ 	.word	0x00000000
        /*0e0c*/ 	.short	0x0101
        /*0e0e*/ 	.byte	0xff
	.zero		1


	//   ....[209]....
        /*0e10*/ 	.word	0x00009510
        /*0e14*/ 	.word	0x000000ff
        /*0e18*/ 	.word	0x00000000
        /*0e1c*/ 	.short	0x0101
        /*0e1e*/ 	.byte	0x04
	.zero		1


	//   ....[210]....
        /*0e20*/ 	.word	0x00009530
        /*0e24*/ 	.word	0x00000000
        /*0e28*/ 	.word	0x00000350
        /*0e2c*/ 	.short	0x010a
        /*0e2e*/ 	.byte	0xff
	.zero		1


	//   ....[211]....
        /*0e30*/ 	.word	0x00009590
        /*0e34*/ 	.word	0x00000000
        /*0e38*/ 	.word	0x00000150
        /*0e3c*/ 	.short	0x010a
        /*0e3e*/ 	.byte	0xff
	.zero		1


	//   ....[212]....
        /*0e40*/ 	.word	0x000095f0
        /*0e44*/ 	.word	0x00000000
        /*0e48*/ 	.word	0x00000150
        /*0e4c*/ 	.short	0x010a
        /*0e4e*/ 	.byte	0xff
	.zero		1


	//   ....[213]....
        /*0e50*/ 	.word	0x00009640
        /*0e54*/ 	.word	0x00000003
        /*0e58*/ 	.word	0x000002e0
        /*0e5c*/ 	.short	0x010a
        /*0e5e*/ 	.byte	0xff
	.zero		1


	//   ....[214]....
        /*0e60*/ 	.word	0x000096a0
        /*0e64*/ 	.word	0x00000000
        /*0e68*/ 	.word	0x00000000
        /*0e6c*/ 	.short	0x010a
        /*0e6e*/ 	.byte	0xff
	.zero		1


	//   ....[215]....
        /*0e70*/ 	.word	0x00009700
        /*0e74*/ 	.word	0x00000000
        /*0e78*/ 	.word	0x00000000
        /*0e7c*/ 	.short	0x010a
        /*0e7e*/ 	.byte	0xff
	.zero		1


	//   ....[216]....
        /*0e80*/ 	.word	0x00009760
        /*0e84*/ 	.word	0x00000000
        /*0e88*/ 	.word	0x00000000
        /*0e8c*/ 	.short	0x010a
        /*0e8e*/ 	.byte	0xff
	.zero		1


	//   ....[217]....
        /*0e90*/ 	.word	0x000097c0
        /*0e94*/ 	.word	0x00000000
        /*0e98*/ 	.word	0x00000000
        /*0e9c*/ 	.short	0x010a
        /*0e9e*/ 	.byte	0xff
	.zero		1


	//   ....[218]....
        /*0ea0*/ 	.word	0x00009820
        /*0ea4*/ 	.word	0x00000000
        /*0ea8*/ 	.word	0x00000000
        /*0eac*/ 	.short	0x010a
        /*0eae*/ 	.byte	0xff
	.zero		1


	//   ....[219]....
        /*0eb0*/ 	.word	0x00009880
        /*0eb4*/ 	.word	0x00000000
        /*0eb8*/ 	.word	0x00000000
        /*0ebc*/ 	.short	0x010a
        /*0ebe*/ 	.byte	0xff
	.zero		1


	//   ....[220]....
        /*0ec0*/ 	.word	0x000098e0
        /*0ec4*/ 	.word	0x00000000
        /*0ec8*/ 	.word	0x00000000
        /*0ecc*/ 	.short	0x010a
        /*0ece*/ 	.byte	0xff
	.zero		1


	//   ....[221]....
        /*0ed0*/ 	.word	0x00009940
        /*0ed4*/ 	.word	0x00000000
        /*0ed8*/ 	.word	0x00000000
        /*0edc*/ 	.short	0x010a
        /*0ede*/ 	.byte	0xff
	.zero		1


	//   ....[222]....
        /*0ee0*/ 	.word	0x000099a0
        /*0ee4*/ 	.word	0x00000000
        /*0ee8*/ 	.word	0x00000000
        /*0eec*/ 	.short	0x010a
        /*0eee*/ 	.byte	0xff
	.zero		1


	//   ....[223]....
        /*0ef0*/ 	.word	0x00009a00
        /*0ef4*/ 	.word	0x00000000
        /*0ef8*/ 	.word	0x00000000
        /*0efc*/ 	.short	0x010a
        /*0efe*/ 	.byte	0xff
	.zero		1


	//   ....[224]....
        /*0f00*/ 	.word	0x00009a60
        /*0f04*/ 	.word	0x00000000
        /*0f08*/ 	.word	0x00000000
        /*0f0c*/ 	.short	0x010a
        /*0f0e*/ 	.byte	0xff
	.zero		1


	//   ....[225]....
        /*0f10*/ 	.word	0x00009ac0
        /*0f14*/ 	.word	0x00000000
        /*0f18*/ 	.word	0x00000000
        /*0f1c*/ 	.short	0x010a
        /*0f1e*/ 	.byte	0xff
	.zero		1


	//   ....[226]....
        /*0f20*/ 	.word	0x00009b20
        /*0f24*/ 	.word	0x00000000
        /*0f28*/ 	.word	0x00000000
        /*0f2c*/ 	.short	0x010a
        /*0f2e*/ 	.byte	0xff
	.zero		1


	//   ....[227]....
        /*0f30*/ 	.word	0x00009b80
        /*0f34*/ 	.word	0x00000000
        /*0f38*/ 	.word	0x00000000
        /*0f3c*/ 	.short	0x010a
        /*0f3e*/ 	.byte	0xff
	.zero		1


	//   ....[228]....
        /*0f40*/ 	.word	0x00009be0
        /*0f44*/ 	.word	0x00000000
        /*0f48*/ 	.word	0x00000000
        /*0f4c*/ 	.short	0x010a
        /*0f4e*/ 	.byte	0xff
	.zero		1


	//   ....[229]....
        /*0f50*/ 	.word	0x00009c40
        /*0f54*/ 	.word	0x00000000
        /*0f58*/ 	.word	0x00000000
        /*0f5c*/ 	.short	0x010a
        /*0f5e*/ 	.byte	0xff
	.zero		1


	//   ....[230]....
        /*0f60*/ 	.word	0x00009ca0
        /*0f64*/ 	.word	0x00000000
        /*0f68*/ 	.word	0x00000000
        /*0f6c*/ 	.short	0x010a
        /*0f6e*/ 	.byte	0xff
	.zero		1


	//   ....[231]....
        /*0f70*/ 	.word	0x00009d00
        /*0f74*/ 	.word	0x00000000
        /*0f78*/ 	.word	0x00000000
        /*0f7c*/ 	.short	0x010a
        /*0f7e*/ 	.byte	0xff
	.zero		1


	//   ....[232]....
        /*0f80*/ 	.word	0x00009d60
        /*0f84*/ 	.word	0x00000000
        /*0f88*/ 	.word	0x00000000
        /*0f8c*/ 	.short	0x010a
        /*0f8e*/ 	.byte	0xff
	.zero		1


	//   ....[233]....
        /*0f90*/ 	.word	0x00009dc0
        /*0f94*/ 	.word	0x00000000
        /*0f98*/ 	.word	0x00000000
        /*0f9c*/ 	.short	0x010a
        /*0f9e*/ 	.byte	0xff
	.zero		1


	//   ....[234]....
        /*0fa0*/ 	.word	0x00009e20
        /*0fa4*/ 	.word	0x00000000
        /*0fa8*/ 	.word	0x00000000
        /*0fac*/ 	.short	0x010a
        /*0fae*/ 	.byte	0xff
	.zero		1


	//   ....[235]....
        /*0fb0*/ 	.word	0x00009e80
        /*0fb4*/ 	.word	0x00000000
        /*0fb8*/ 	.word	0x00000000
        /*0fbc*/ 	.short	0x010a
        /*0fbe*/ 	.byte	0xff
	.zero		1


	//   ....[236]....
        /*0fc0*/ 	.word	0x00009ee0
        /*0fc4*/ 	.word	0x00000000
        /*0fc8*/ 	.word	0x00000000
        /*0fcc*/ 	.short	0x010a
        /*0fce*/ 	.byte	0xff
	.zero		1


	//   ....[237]....
        /*0fd0*/ 	.word	0x00009f40
        /*0fd4*/ 	.word	0x00000000
        /*0fd8*/ 	.word	0x00000000
        /*0fdc*/ 	.short	0x010a
        /*0fde*/ 	.byte	0xff
	.zero		1


	//   ....[238]....
        /*0fe0*/ 	.word	0x00009fa0
        /*0fe4*/ 	.word	0x00000000
        /*0fe8*/ 	.word	0x00000000
        /*0fec*/ 	.short	0x010a
        /*0fee*/ 	.byte	0xff
	.zero		1


	//   ....[239]....
        /*0ff0*/ 	.word	0x0000a000
        /*0ff4*/ 	.word	0x00000000
        /*0ff8*/ 	.word	0x00000000
        /*0ffc*/ 	.short	0x010a
        /*0ffe*/ 	.byte	0xff
	.zero		1


	//   ....[240]....
        /*1000*/ 	.word	0x0000a060
        /*1004*/ 	.word	0x00000000
        /*1008*/ 	.word	0x00000000
        /*100c*/ 	.short	0x010a
        /*100e*/ 	.byte	0xff
	.zero		1


	//   ....[241]....
        /*1010*/ 	.word	0x0000a0c0
        /*1014*/ 	.word	0x00000000
        /*1018*/ 	.word	0x00000000
        /*101c*/ 	.short	0x010a
        /*101e*/ 	.byte	0xff
	.zero		1


	//   ....[242]....
        /*1020*/ 	.word	0x0000a120
        /*1024*/ 	.word	0x00000000
        /*1028*/ 	.word	0x00000000
        /*102c*/ 	.short	0x010a
        /*102e*/ 	.byte	0xff
	.zero		1


	//   ....[243]....
        /*1030*/ 	.word	0x0000a180
        /*1034*/ 	.word	0x00000000
        /*1038*/ 	.word	0x00000000
        /*103c*/ 	.short	0x010a
        /*103e*/ 	.byte	0xff
	.zero		1


	//   ....[244]....
        /*1040*/ 	.word	0x0000a1e0
        /*1044*/ 	.word	0x00000000
        /*1048*/ 	.word	0x00000000
        /*104c*/ 	.short	0x010a
        /*104e*/ 	.byte	0xff
	.zero		1


	//   ....[245]....
        /*1050*/ 	.word	0x0000a240
        /*1054*/ 	.word	0x00000000
        /*1058*/ 	.word	0x00000000
        /*105c*/ 	.short	0x010a
        /*105e*/ 	.byte	0xff
	.zero		1


	//   ....[246]....
        /*1060*/ 	.word	0x0000a2a0
        /*1064*/ 	.word	0x00000000
        /*1068*/ 	.word	0x00000000
        /*106c*/ 	.short	0x010a
        /*106e*/ 	.byte	0xff
	.zero		1


	//   ....[247]....
        /*1070*/ 	.word	0x0000a300
        /*1074*/ 	.word	0x00000000
        /*1078*/ 	.word	0x00000000
        /*107c*/ 	.short	0x010a
        /*107e*/ 	.byte	0xff
	.zero		1


	//   ....[248]....
        /*1080*/ 	.word	0x0000a360
        /*1084*/ 	.word	0x00000000
        /*1088*/ 	.word	0x00000000
        /*108c*/ 	.short	0x010a
        /*108e*/ 	.byte	0xff
	.zero		1


	//   ....[249]....
        /*1090*/ 	.word	0x0000a3c0
        /*1094*/ 	.word	0x00000000
        /*1098*/ 	.word	0x00000000
        /*109c*/ 	.short	0x010a
        /*109e*/ 	.byte	0xff
	.zero		1


	//   ....[250]....
        /*10a0*/ 	.word	0x0000a420
        /*10a4*/ 	.word	0x00000000
        /*10a8*/ 	.word	0x00000000
        /*10ac*/ 	.short	0x010a
        /*10ae*/ 	.byte	0xff
	.zero		1


	//   ....[251]....
        /*10b0*/ 	.word	0x0000a480
        /*10b4*/ 	.word	0x00000000
        /*10b8*/ 	.word	0x00000000
        /*10bc*/ 	.short	0x010a
        /*10be*/ 	.byte	0xff
	.zero		1


	//   ....[252]....
        /*10c0*/ 	.word	0x0000a4e0
        /*10c4*/ 	.word	0x00000000
        /*10c8*/ 	.word	0x00000000
        /*10cc*/ 	.short	0x010a
        /*10ce*/ 	.byte	0xff
	.zero		1


	//   ....[253]....
        /*10d0*/ 	.word	0x0000a540
        /*10d4*/ 	.word	0x00000000
        /*10d8*/ 	.word	0x00000000
        /*10dc*/ 	.short	0x010a
        /*10de*/ 	.byte	0xff
	.zero		1


	//   ....[254]....
        /*10e0*/ 	.word	0x0000a5a0
        /*10e4*/ 	.word	0x00000000
        /*10e8*/ 	.word	0x00000000
        /*10ec*/ 	.short	0x010a
        /*10ee*/ 	.byte	0xff
	.zero		1


	//   ....[255]....
        /*10f0*/ 	.word	0x0000a5f0
        /*10f4*/ 	.word	0x00000002
        /*10f8*/ 	.word	0x00000340
        /*10fc*/ 	.short	0x010a
        /*10fe*/ 	.byte	0xff
	.zero		1


	//   ....[0]....
        /*1100*/ 	.word	0x0000a650
        /*1104*/ 	.word	0x00000002
        /*1108*/ 	.word	0x000002f0
        /*110c*/ 	.short	0x010a
        /*110e*/ 	.byte	0xff
	.zero		1


	//   ....[1]....
        /*1110*/ 	.word	0x0000a6a0
        /*1114*/ 	.word	0x00000002
        /*1118*/ 	.word	0x000002e0
        /*111c*/ 	.short	0x010a
        /*111e*/ 	.byte	0xff
	.zero		1


	//   ....[2]....
        /*1120*/ 	.word	0x0000a700
        /*1124*/ 	.word	0x00000000
        /*1128*/ 	.word	0x000002f0
        /*112c*/ 	.short	0x010a
        /*112e*/ 	.byte	0xff
	.zero		1


	//   ....[3]....
        /*1130*/ 	.word	0x0000a750
        /*1134*/ 	.word	0x00000000
        /*1138*/ 	.word	0x000002e0
        /*113c*/ 	.short	0x010a
        /*113e*/ 	.byte	0xff
	.zero		1


	//   ....[4]....
        /*1140*/ 	.word	0x0000a7b0
        /*1144*/ 	.word	0x00000002
        /*1148*/ 	.word	0x00000320
        /*114c*/ 	.short	0x010a
        /*114e*/ 	.byte	0xff
	.zero		1


	//   ....[5]....
        /*1150*/ 	.word	0x0000a810
        /*1154*/ 	.word	0x00000000
        /*1158*/ 	.word	0x00000000
        /*115c*/ 	.short	0x010a
        /*115e*/ 	.byte	0xff
	.zero		1


	//   ....[6]....
        /*1160*/ 	.word	0x0000a870
        /*1164*/ 	.word	0x00000000
        /*1168*/ 	.word	0x00000000
        /*116c*/ 	.short	0x010a
        /*116e*/ 	.byte	0xff
	.zero		1


	//   ....[7]....
        /*1170*/ 	.word	0x0000a8d0
        /*1174*/ 	.word	0x00000000
        /*1178*/ 	.word	0x00000000
        /*117c*/ 	.short	0x010a
        /*117e*/ 	.byte	0xff
	.zero		1


	//   ....[8]....
        /*1180*/ 	.word	0x0000a930
        /*1184*/ 	.word	0x00000000
        /*1188*/ 	.word	0x00000000
        /*118c*/ 	.short	0x010a
        /*118e*/ 	.byte	0xff
	.zero		1


	//   ....[9]....
        /*1190*/ 	.word	0x0000a990
        /*1194*/ 	.word	0x00000000
        /*1198*/ 	.word	0x00000000
        /*119c*/ 	.short	0x010a
        /*119e*/ 	.byte	0xff
	.zero		1


	//   ....[10]....
        /*11a0*/ 	.word	0x0000a9e0
        /*11a4*/ 	.word	0x00000008
        /*11a8*/ 	.word	0x000002e0
        /*11ac*/ 	.short	0x010a
        /*11ae*/ 	.byte	0xff
	.zero		1


	//   ....[11]....
        /*11b0*/ 	.word	0x0000aa40
        /*11b4*/ 	.word	0x00000000
        /*11b8*/ 	.word	0x000002d8
        /*11bc*/ 	.short	0x010a
        /*11be*/ 	.byte	0xff
	.zero		1


	//   ....[12]....
        /*11c0*/ 	.word	0x0000aaa0
        /*11c4*/ 	.word	0x00000000
        /*11c8*/ 	.word	0x000002b8
        /*11cc*/ 	.short	0x010a
        /*11ce*/ 	.byte	0xff
	.zero		1


	//   ....[13]....
        /*11d0*/ 	.word	0x0000ab00
        /*11d4*/ 	.word	0x00000000
        /*11d8*/ 	.word	0x000002c0
        /*11dc*/ 	.short	0x010a
        /*11de*/ 	.byte	0xff
	.zero		1


	//   ....[14]....
        /*11e0*/ 	.word	0x0000ab60
        /*11e4*/ 	.word	0x00000000
        /*11e8*/ 	.word	0x000002c8
        /*11ec*/ 	.short	0x010a
        /*11ee*/ 	.byte	0xff
	.zero		1


	//   ....[15]....
        /*11f0*/ 	.word	0x0000abc0
        /*11f4*/ 	.word	0x00000000
        /*11f8*/ 	.word	0x000002b8
        /*11fc*/ 	.short	0x010a
        /*11fe*/ 	.byte	0xff
	.zero		1


	//   ....[16]....
        /*1200*/ 	.word	0x0000ac20
        /*1204*/ 	.word	0x00000000
        /*1208*/ 	.word	0x000002c0
        /*120c*/ 	.short	0x010a
        /*120e*/ 	.byte	0xff
	.zero		1


	//   ....[17]....
        /*1210*/ 	.word	0x0000ac70
        /*1214*/ 	.word	0x00000008
        /*1218*/ 	.word	0x000002e0
        /*121c*/ 	.short	0x010a
        /*121e*/ 	.byte	0xff
	.zero		1


	//   ....[18]....
        /*1220*/ 	.word	0x0000acd0
        /*1224*/ 	.word	0x00000000
        /*1228*/ 	.word	0x000002a0
        /*122c*/ 	.short	0x010a
        /*122e*/ 	.byte	0xff
	.zero		1


	//   ....[19]....
        /*1230*/ 	.word	0x0000ad20
        /*1234*/ 	.word	0x0000001a
        /*1238*/ 	.word	0x00000300
        /*123c*/ 	.short	0x010a
        /*123e*/ 	.byte	0xff
	.zero		1


	//   ....[20]....
        /*1240*/ 	.word	0x0000ad70
        /*1244*/ 	.word	0x00000005
        /*1248*/ 	.word	0x000002a0
        /*124c*/ 	.short	0x010a
        /*124e*/ 	.byte	0xff
	.zero		1


	//   ....[21]....
        /*1250*/ 	.word	0x0000adc0
        /*1254*/ 	.word	0x00000005
        /*1258*/ 	.word	0x000002a0
        /*125c*/ 	.short	0x010a
        /*125e*/ 	.byte	0xff
	.zero		1


	//----- nvinfo : EIATTR_NUM_MBARRIERS
	.align		4
.L_47:
        /*1260*/ 	.byte	0x03, 0x38
        /*1262*/ 	.short	0x006c


	//----- nvinfo : EIATTR_EXIT_INSTR_OFFSETS
	.align		4
        /*1264*/ 	.byte	0x04, 0x1c
        /*1266*/ 	.short	(.L_49 - .L_48)


	//   ....[0]....
.L_48:
        /*1268*/ 	.word	0x00004390


	//   ....[1]....
        /*126c*/ 	.word	0x000048a0


	//   ....[2]....
        /*1270*/ 	.word	0x00004900


	//   ....[3]....
        /*1274*/ 	.word	0x00005720


	//   ....[4]....
        /*1278*/ 	.word	0x000067a0


	//   ....[5]....
        /*127c*/ 	.word	0x000067e0


	//   ....[6]....
        /*1280*/ 	.word	0x000093f0


	//   ....[7]....
        /*1284*/ 	.word	0x00009470


	//   ....[8]....
        /*1288*/ 	.word	0x000094a0


	//   ....[9]....
        /*128c*/ 	.word	0x00009520


	//----- nvinfo : EIATTR_MAX_THREADS
	.align		4
.L_49:
        /*1290*/ 	.byte	0x04, 0x05
        /*1292*/ 	.short	(.L_51 - .L_50)
.L_50:
        /*1294*/ 	.word	0x00000100
        /*1298*/ 	.word	0x00000001
        /*129c*/ 	.word	0x00000001


	//----- nvinfo : EIATTR_CRS_STACK_SIZE
	.align		4
.L_51:
        /*12a0*/ 	.byte	0x04, 0x1e
        /*12a2*/ 	.short	(.L_53 - .L_52)
.L_52:
        /*12a4*/ 	.word	0x00000000


	//----- nvinfo : EIATTR_CBANK_PARAM_SIZE
	.align		4
.L_53:
        /*12a8*/ 	.byte	0x03, 0x19
        /*12aa*/ 	.short	0x0800


	//----- nvinfo : EIATTR_PARAM_CBANK
	.align		4
        /*12ac*/ 	.byte	0x04, 0x0a
        /*12ae*/ 	.short	(.L_55 - .L_54)
	.align		4
.L_54:
        /*12b0*/ 	.word	index@(.nv.constant0._ZN7cutlass13device_kernelINS_4gemm6kernel13GemmUniversalIN4cute5tupleIJiiiiEEENS1_10collective13CollectiveMmaINS1_35MainloopSm100TmaUmmaWarpSpecializedILi42ELi2ELi4ENS5_IJNS4_1CILi2EEENSA_ILi1EEESC_EEEEENS5_IJNSA_ILi64EEENSA_ILi96EEENSA_ILi16EEEEEENS_10bfloat16_tENS5_IJlSC_lEEESJ_SK_NS4_8TiledMMAINS4_8MMA_AtomIJNS4_20SM100_MMA_F16BF16_SSISJ_SJ_fLi64ELi96ELNS4_4UMMA5MajorE0ELSP_0ELNSO_7ScaleInE0ELSQ_0EEEEEENS4_6LayoutINS5_IJSC_SC_SC_EEENS5_IJNSA_ILi0EEESV_SV_EEEEENS5_IJNS4_10UnderscoreESY_SY_EEEEENS4_13SM90_TMA_LOADENS4_14ComposedLayoutINS4_7SwizzleILi1ELi4ELi3EEENS4_18smem_ptr_flag_bitsILi16EEENST_INS5_IJNSA_ILi8EEESH_EEENS5_IJSH_SC_EEEEEEEvNS4_8identityENS4_23SM90_TMA_LOAD_MULTICASTES1B_vS1C_EENS_8epilogue10collective18CollectiveEpilogueINS1F_23Sm100TmaWarpSpecializedILi3ELi2ELi16ELb1ELb0EEEJSI_NS5_IJNST_ISF_SC_EENST_INSA_ILi32EEESC_EEEEESJ_SK_SJ_SK_NS1F_6fusion15FusionCallbacksIS1J_NS1O_17LinearCombinationISJ_fSJ_fLNS_15FloatRoundStyleE2EEESI_S1N_JEEENS4_5SM1004TMEM4LOAD26SM100_TMEM_LOAD_16dp256b4xES11_NS12_INS13_ILi2ELi4ELi3EEES16_NST_INS5_IJS17_S1L_EEENS5_IJS1L_SC_EEEEEEENS4_17SM75_U32x4_LDSM_NENS4_14SM90_TMA_STOREES22_NS4_17SM90_U32x4_STSM_NENS4_39AutoVectorizingCopyWithAssumedAlignmentILi128EEEEEEvvEEEEvNT_6ParamsE)
        /*12b4*/ 	.short	0x0380
        /*12b6*/ 	.short	0x0800


	//----- nvinfo : EIATTR_SW_WAR
	.align		4
.L_55:
        /*12b8*/ 	.byte	0x04, 0x36
        /*12ba*/ 	.short	(.L_57 - .L_56)
.L_56:
        /*12bc*/ 	.word	0x00000008
.L_57:


//--------------------- .nv.callgraph             --------------------------
	.section	.nv.callgraph,"",@"SHT_CUDA_CALLGRAPH"
	.align	4
	.sectionentsize	8
	.align		4
        /*0000*/ 	.word	0x00000000
	.align		4
        /*0004*/ 	.word	0xffffffff
	.align		4
        /*0008*/ 	.word	index@(_ZN7cutlass13device_kernelINS_4gemm6kernel13GemmUniversalIN4cute5tupleIJiiiiEEENS1_10collective13CollectiveMmaINS1_35MainloopSm100TmaUmmaWarpSpecializedILi42ELi2ELi4ENS5_IJNS4_1CILi2EEENSA_ILi1EEESC_EEEEENS5_IJNSA_ILi64EEENSA_ILi96EEENSA_ILi16EEEEEENS_10bfloat16_tENS5_IJlSC_lEEESJ_SK_NS4_8TiledMMAINS4_8MMA_AtomIJNS4_20SM100_MMA_F16BF16_SSISJ_SJ_fLi64ELi96ELNS4_4UMMA5MajorE0ELSP_0ELNSO_7ScaleInE0ELSQ_0EEEEEENS4_6LayoutINS5_IJSC_SC_SC_EEENS5_IJNSA_ILi0EEESV_SV_EEEEENS5_IJNS4_10UnderscoreESY_SY_EEEEENS4_13SM90_TMA_LOADENS4_14ComposedLayoutINS4_7SwizzleILi1ELi4ELi3EEENS4_18smem_ptr_flag_bitsILi16EEENST_INS5_IJNSA_ILi8EEESH_EEENS5_IJSH_SC_EEEEEEEvNS4_8identityENS4_23SM90_TMA_LOAD_MULTICASTES1B_vS1C_EENS_8epilogue10collective18CollectiveEpilogueINS1F_23Sm100TmaWarpSpecializedILi3ELi2ELi16ELb1ELb0EEEJSI_NS5_IJNST_ISF_SC_EENST_INSA_ILi32EEESC_EEEEESJ_SK_SJ_SK_NS1F_6fusion15FusionCallbacksIS1J_NS1O_17LinearCombinationISJ_fSJ_fLNS_15FloatRoundStyleE2EEESI_S1N_JEEENS4_5SM1004TMEM4LOAD26SM100_TMEM_LOAD_16dp256b4xES11_NS12_INS13_ILi2ELi4ELi3EEES16_NST_INS5_IJS17_S1L_EEENS5_IJS1L_SC_EEEEEEENS4_17SM75_U32x4_LDSM_NENS4_14SM90_TMA_STOREES22_NS4_17SM90_U32x4_STSM_NENS4_39AutoVectorizingCopyWithAssumedAlignmentILi128EEEEEEvvEEEEvNT_6ParamsE)
	.align		4
        /*000c*/ 	.word	index@(__assertfail)
	.align		4
        /*0010*/ 	.word	0x00000000
	.align		4
        /*0014*/ 	.word	0xfffffffe
	.align		4
        /*0018*/ 	.word	0x00000000
	.align		4
        /*001c*/ 	.word	0xfffffffd
	.align		4
        /*0020*/ 	.word	0x00000000
	.align		4
        /*0024*/ 	.word	0xfffffffc


//--------------------- .nv.constant4             --------------------------
	.section	.nv.constant4,"a",@progbits
	.align	8
	.align		8
.nv.constant4:
        /*0000*/ 	.dword	__assertfail
	.align		8
        /*0008*/ 	.dword	__unnamed_1
	.align		8
        /*0010*/ 	.dword	__unnamed_2
	.align		8
        /*0018*/ 	.dword	_ZN40_INTERNAL_3687eb56_4_k_cu_108fd9ae_158424cuda3std3__45__cpo5beginE
	.align		8
        /*0020*/ 	.dword	_ZN40_INTERNAL_3687eb56_4_k_cu_108fd9ae_158424cuda3std3__45__cpo3endE
	.align		8
        /*0028*/ 	.dword	_ZN40_INTERNAL_3687eb56_4_k_cu_108fd9ae_158424cuda3std3__45__cpo6cbeginE
	.align		8
        /*0030*/ 	.dword	_ZN40_INTERNAL_3687eb56_4_k_cu_108fd9ae_158424cuda3std3__45__cpo4cendE
	.align		8
        /*0038*/ 	.dword	_ZN40_INTERNAL_3687eb56_4_k_cu_108fd9ae_158424cuda3std3__442_GLOBAL__N__3687eb56_4_k_cu_108fd9ae_158426ignoreE
	.align		8
        /*0040*/ 	.dword	_ZN40_INTERNAL_3687eb56_4_k_cu_108fd9ae_158424cuda3std3__419piecewise_constructE
	.align		8
        /*0048*/ 	.dword	_ZN40_INTERNAL_3687eb56_4_k_cu_108fd9ae_158424cuda3std3__48in_placeE
	.align		8
        /*0050*/ 	.dword	_ZN40_INTERNAL_3687eb56_4_k_cu_108fd9ae_158424cuda3std6ranges3__45__cpo4swapE
	.align		8
        /*0058*/ 	.dword	_ZN40_INTERNAL_3687eb56_4_k_cu_108fd9ae_158424cuda3std6ranges3__45__cpo9iter_moveE
	.align		8
        /*0060*/ 	.dword	_ZN40_INTERNAL_3687eb56_4_k_cu_108fd9ae_158424cute7productE
	.align		8
        /*0068*/ 	.dword	_ZN40_INTERNAL_3687eb56_4_k_cu_108fd9ae_158424cute1_E
	.align		8
        /*0070*/ 	.dword	$str$25
	.align		8
        /*0078*/ 	.dword	$str$26
	.align		8
        /*0080*/ 	.dword	$str$27
	.align		8
        /*0088*/ 	.dword	$str$28


//--------------------- .text._ZN7cutlass13device_kernelINS_4gemm6kernel13GemmUniversalIN4cute5tupleIJiiiiEEENS1_10collective13CollectiveMmaINS1_35MainloopSm100TmaUmmaWarpSpecializedILi42ELi2ELi4ENS5_IJNS4_1CILi2EEENSA_ILi1EEESC_EEEEENS5_IJNSA_ILi64EEENSA_ILi96EEENSA_ILi16EEEEEENS_10bfloat16_tENS5_IJlSC_lEEESJ_SK_NS4_8TiledMMAINS4_8MMA_AtomIJNS4_20SM100_MMA_F16BF16_SSISJ_SJ_fLi64ELi96ELNS4_4UMMA5MajorE0ELSP_0ELNSO_7ScaleInE0ELSQ_0EEEEEENS4_6LayoutINS5_IJSC_SC_SC_EEENS5_IJNSA_ILi0EEESV_SV_EEEEENS5_IJNS4_10UnderscoreESY_SY_EEEEENS4_13SM90_TMA_LOADENS4_14ComposedLayoutINS4_7SwizzleILi1ELi4ELi3EEENS4_18smem_ptr_flag_bitsILi16EEENST_INS5_IJNSA_ILi8EEESH_EEENS5_IJSH_SC_EEEEEEEvNS4_8identityENS4_23SM90_TMA_LOAD_MULTICASTES1B_vS1C_EENS_8epilogue10collective18CollectiveEpilogueINS1F_23Sm100TmaWarpSpecializedILi3ELi2ELi16ELb1ELb0EEEJSI_NS5_IJNST_ISF_SC_EENST_INSA_ILi32EEESC_EEEEESJ_SK_SJ_SK_NS1F_6fusion15FusionCallbacksIS1J_NS1O_17LinearCombinationISJ_fSJ_fLNS_15FloatRoundStyleE2EEESI_S1N_JEEENS4_5SM1004TMEM4LOAD26SM100_TMEM_LOAD_16dp256b4xES11_NS12_INS13_ILi2ELi4ELi3EEES16_NST_INS5_IJS17_S1L_EEENS5_IJS1L_SC_EEEEEEENS4_17SM75_U32x4_LDSM_NENS4_14SM90_TMA_STOREES22_NS4_17SM90_U32x4_STSM_NENS4_39AutoVectorizingCopyWithAssumedAlignmentILi128EEEEEEvvEEEEvNT_6ParamsE --------------------------
	.section	.text._ZN7cutlass13device_kernelINS_4gemm6kernel13GemmUniversalIN4cute5tupleIJiiiiEEENS1_10collective13CollectiveMmaINS1_35MainloopSm100TmaUmmaWarpSpecializedILi42ELi2ELi4ENS5_IJNS4_1CILi2EEENSA_ILi1EEESC_EEEEENS5_IJNSA_ILi64EEENSA_ILi96EEENSA_ILi16EEEEEENS_10bfloat16_tENS5_IJlSC_lEEESJ_SK_NS4_8TiledMMAINS4_8MMA_AtomIJNS4_20SM100_MMA_F16BF16_SSISJ_SJ_fLi64ELi96ELNS4_4UMMA5MajorE0ELSP_0ELNSO_7ScaleInE0ELSQ_0EEEEEENS4_6LayoutINS5_IJSC_SC_SC_EEENS5_IJNSA_ILi0EEESV_SV_EEEEENS5_IJNS4_10UnderscoreESY_SY_EEEEENS4_13SM90_TMA_LOADENS4_14ComposedLayoutINS4_7SwizzleILi1ELi4ELi3EEENS4_18smem_ptr_flag_bitsILi16EEENST_INS5_IJNSA_ILi8EEESH_EEENS5_IJSH_SC_EEEEEEEvNS4_8identityENS4_23SM90_TMA_LOAD_MULTICASTES1B_vS1C_EENS_8epilogue10collective18CollectiveEpilogueINS1F_23Sm100TmaWarpSpecializedILi3ELi2ELi16ELb1ELb0EEEJSI_NS5_IJNST_ISF_SC_EENST_INSA_ILi32EEESC_EEEEESJ_SK_SJ_SK_NS1F_6fusion15FusionCallbacksIS1J_NS1O_17LinearCombinationISJ_fSJ_fLNS_15FloatRoundStyleE2EEESI_S1N_JEEENS4_5SM1004TMEM4LOAD26SM100_TMEM_LOAD_16dp256b4xES11_NS12_INS13_ILi2ELi4ELi3EEES16_NST_INS5_IJS17_S1L_EEENS5_IJS1L_SC_EEEEEEENS4_17SM75_U32x4_LDSM_NENS4_14SM90_TMA_STOREES22_NS4_17SM90_U32x4_STSM_NENS4_39AutoVectorizingCopyWithAssumedAlignmentILi128EEEEEEvvEEEEvNT_6ParamsE,"ax",@progbits
	.align	128
.text._ZN7cutlass13device_kernelINS_4gemm6kernel13GemmUniversalIN4cute5tupleIJiiiiEEENS1_10collective13CollectiveMmaINS1_35MainloopSm100TmaUmmaWarpSpecializedILi42ELi2ELi4ENS5_IJNS4_1CILi2EEENSA_ILi1EEESC_EEEEENS5_IJNSA_ILi64EEENSA_ILi96EEENSA_ILi16EEEEEENS_10bfloat16_tENS5_IJlSC_lEEESJ_SK_NS4_8TiledMMAINS4_8MMA_AtomIJNS4_20SM100_MMA_F16BF16_SSISJ_SJ_fLi64ELi96ELNS4_4UMMA5MajorE0ELSP_0ELNSO_7ScaleInE0ELSQ_0EEEEEENS4_6LayoutINS5_IJSC_SC_SC_EEENS5_IJNSA_ILi0EEESV_SV_EEEEENS5_IJNS4_10UnderscoreESY_SY_EEEEENS4_13SM90_TMA_LOADENS4_14ComposedLayoutINS4_7SwizzleILi1ELi4ELi3EEENS4_18smem_ptr_flag_bitsILi16EEENST_INS5_IJNSA_ILi8EEESH_EEENS5_IJSH_SC_EEEEEEEvNS4_8identityENS4_23SM90_TMA_LOAD_MULTICASTES1B_vS1C_EENS_8epilogue10collective18CollectiveEpilogueINS1F_23Sm100TmaWarpSpecializedILi3ELi2ELi16ELb1ELb0EEEJSI_NS5_IJNST_ISF_SC_EENST_INSA_ILi32EEESC_EEEEESJ_SK_SJ_SK_NS1F_6fusion15FusionCallbacksIS1J_NS1O_17LinearCombinationISJ_fSJ_fLNS_15FloatRoundStyleE2EEESI_S1N_JEEENS4_5SM1004TMEM4LOAD26SM100_TMEM_LOAD_16dp256b4xES11_NS12_INS13_ILi2ELi4ELi3EEES16_NST_INS5_IJS17_S1L_EEENS5_IJS1L_SC_EEEEEEENS4_17SM75_U32x4_LDSM_NENS4_14SM90_TMA_STOREES22_NS4_17SM90_U32x4_STSM_NENS4_39AutoVectorizingCopyWithAssumedAlignmentILi128EEEEEEvvEEEEvNT_6ParamsE:
        .type           _ZN7cutlass13device_kernelINS_4gemm6kernel13GemmUniversalIN4cute5tupleIJiiiiEEENS1_10collective13CollectiveMmaINS1_35MainloopSm100TmaUmmaWarpSpecializedILi42ELi2ELi4ENS5_IJNS4_1CILi2EEENSA_ILi1EEESC_EEEEENS5_IJNSA_ILi64EEENSA_ILi96EEENSA_ILi16EEEEEENS_10bfloat16_tENS5_IJlSC_lEEESJ_SK_NS4_8TiledMMAINS4_8MMA_AtomIJNS4_20SM100_MMA_F16BF16_SSISJ_SJ_fLi64ELi96ELNS4_4UMMA5MajorE0ELSP_0ELNSO_7ScaleInE0ELSQ_0EEEEEENS4_6LayoutINS5_IJSC_SC_SC_EEENS5_IJNSA_ILi0EEESV_SV_EEEEENS5_IJNS4_10UnderscoreESY_SY_EEEEENS4_13SM90_TMA_LOADENS4_14ComposedLayoutINS4_7SwizzleILi1ELi4ELi3EEENS4_18smem_ptr_flag_bitsILi16EEENST_INS5_IJNSA_ILi8EEESH_EEENS5_IJSH_SC_EEEEEEEvNS4_8identityENS4_23SM90_TMA_LOAD_MULTICASTES1B_vS1C_EENS_8epilogue10collective18CollectiveEpilogueINS1F_23Sm100TmaWarpSpecializedILi3ELi2ELi16ELb1ELb0EEEJSI_NS5_IJNST_ISF_SC_EENST_INSA_ILi32EEESC_EEEEESJ_SK_SJ_SK_NS1F_6fusion15FusionCallbacksIS1J_NS1O_17LinearCombinationISJ_fSJ_fLNS_15FloatRoundStyleE2EEESI_S1N_JEEENS4_5SM1004TMEM4LOAD26SM100_TMEM_LOAD_16dp256b4xES11_NS12_INS13_ILi2ELi4ELi3EEES16_NST_INS5_IJS17_S1L_EEENS5_IJS1L_SC_EEEEEEENS4_17SM75_U32x4_LDSM_NENS4_14SM90_TMA_STOREES22_NS4_17SM90_U32x4_STSM_NENS4_39AutoVectorizingCopyWithAssumedAlignmentILi128EEEEEEvvEEEEvNT_6ParamsE,@function
        .size           _ZN7cutlass13device_kernelINS_4gemm6kernel13GemmUniversalIN4cute5tupleIJiiiiEEENS1_10collective13CollectiveMmaINS1_35MainloopSm100TmaUmmaWarpSpecializedILi42ELi2ELi4ENS5_IJNS4_1CILi2EEENSA_ILi1EEESC_EEEEENS5_IJNSA_ILi64EEENSA_ILi96EEENSA_ILi16EEEEEENS_10bfloat16_tENS5_IJlSC_lEEESJ_SK_NS4_8TiledMMAINS4_8MMA_AtomIJNS4_20SM100_MMA_F16BF16_SSISJ_SJ_fLi64ELi96ELNS4_4UMMA5MajorE0ELSP_0ELNSO_7ScaleInE0ELSQ_0EEEEEENS4_6LayoutINS5_IJSC_SC_SC_EEENS5_IJNSA_ILi0EEESV_SV_EEEEENS5_IJNS4_10UnderscoreESY_SY_EEEEENS4_13SM90_TMA_LOADENS4_14ComposedLayoutINS4_7SwizzleILi1ELi4ELi3EEENS4_18smem_ptr_flag_bitsILi16EEENST_INS5_IJNSA_ILi8EEESH_EEENS5_IJSH_SC_EEEEEEEvNS4_8identityENS4_23SM90_TMA_LOAD_MULTICASTES1B_vS1C_EENS_8epilogue10collective18CollectiveEpilogueINS1F_23Sm100TmaWarpSpecializedILi3ELi2ELi16ELb1ELb0EEEJSI_NS5_IJNST_ISF_SC_EENST_INSA_ILi32EEESC_EEEEESJ_SK_SJ_SK_NS1F_6fusion15FusionCallbacksIS1J_NS1O_17LinearCombinationISJ_fSJ_fLNS_15FloatRoundStyleE2EEESI_S1N_JEEENS4_5SM1004TMEM4LOAD26SM100_TMEM_LOAD_16dp256b4xES11_NS12_INS13_ILi2ELi4ELi3EEES16_NST_INS5_IJS17_S1L_EEENS5_IJS1L_SC_EEEEEEENS4_17SM75_U32x4_LDSM_NENS4_14SM90_TMA_STOREES22_NS4_17SM90_U32x4_STSM_NENS4_39AutoVectorizingCopyWithAssumedAlignmentILi128EEEEEEvvEEEEvNT_6ParamsE,(.L_x_285 - _ZN7cutlass13device_kernelINS_4gemm6kernel13GemmUniversalIN4cute5tupleIJiiiiEEENS1_10collective13CollectiveMmaINS1_35MainloopSm100TmaUmmaWarpSpecializedILi42ELi2ELi4ENS5_IJNS4_1CILi2EEENSA_ILi1EEESC_EEEEENS5_IJNSA_ILi64EEENSA_ILi96EEENSA_ILi16EEEEEENS_10bfloat16_tENS5_IJlSC_lEEESJ_SK_NS4_8TiledMMAINS4_8MMA_AtomIJNS4_20SM100_MMA_F16BF16_SSISJ_SJ_fLi64ELi96ELNS4_4UMMA5MajorE0ELSP_0ELNSO_7ScaleInE0ELSQ_0EEEEEENS4_6LayoutINS5_IJSC_SC_SC_EEENS5_IJNSA_ILi0EEESV_SV_EEEEENS5_IJNS4_10UnderscoreESY_SY_EEEEENS4_13SM90_TMA_LOADENS4_14ComposedLayoutINS4_7SwizzleILi1ELi4ELi3EEENS4_18smem_ptr_flag_bitsILi16EEENST_INS5_IJNSA_ILi8EEESH_EEENS5_IJSH_SC_EEEEEEEvNS4_8identityENS4_23SM90_TMA_LOAD_MULTICASTES1B_vS1C_EENS_8epilogue10collective18CollectiveEpilogueINS1F_23Sm100TmaWarpSpecializedILi3ELi2ELi16ELb1ELb0EEEJSI_NS5_IJNST_ISF_SC_EENST_INSA_ILi32EEESC_EEEEESJ_SK_SJ_SK_NS1F_6fusion15FusionCallbacksIS1J_NS1O_17LinearCombinationISJ_fSJ_fLNS_15FloatRoundStyleE2EEESI_S1N_JEEENS4_5SM1004TMEM4LOAD26SM100_TMEM_LOAD_16dp256b4xES11_NS12_INS13_ILi2ELi4ELi3EEES16_NST_INS5_IJS17_S1L_EEENS5_IJS1L_SC_EEEEEEENS4_17SM75_U32x4_LDSM_NENS4_14SM90_TMA_STOREES22_NS4_17SM90_U32x4_STSM_NENS4_39AutoVectorizingCopyWithAssumedAlignmentILi128EEEEEEvvEEEEvNT_6ParamsE)
        .other          _ZN7cutlass13device_kernelINS_4gemm6kernel13GemmUniversalIN4cute5tupleIJiiiiEEENS1_10collective13CollectiveMmaINS1_35MainloopSm100TmaUmmaWarpSpecializedILi42ELi2ELi4ENS5_IJNS4_1CILi2EEENSA_ILi1EEESC_EEEEENS5_IJNSA_ILi64EEENSA_ILi96EEENSA_ILi16EEEEEENS_10bfloat16_tENS5_IJlSC_lEEESJ_SK_NS4_8TiledMMAINS4_8MMA_AtomIJNS4_20SM100_MMA_F16BF16_SSISJ_SJ_fLi64ELi96ELNS4_4UMMA5MajorE0ELSP_0ELNSO_7ScaleInE0ELSQ_0EEEEEENS4_6LayoutINS5_IJSC_SC_SC_EEENS5_IJNSA_ILi0EEESV_SV_EEEEENS5_IJNS4_10UnderscoreESY_SY_EEEEENS4_13SM90_TMA_LOADENS4_14ComposedLayoutINS4_7SwizzleILi1ELi4ELi3EEENS4_18smem_ptr_flag_bitsILi16EEENST_INS5_IJNSA_ILi8EEESH_EEENS5_IJSH_SC_EEEEEEEvNS4_8identityENS4_23SM90_TMA_LOAD_MULTICASTES1B_vS1C_EENS_8epilogue10collective18CollectiveEpilogueINS1F_23Sm100TmaWarpSpecializedILi3ELi2ELi16ELb1ELb0EEEJSI_NS5_IJNST_ISF_SC_EENST_INSA_ILi32EEESC_EEEEESJ_SK_SJ_SK_NS1F_6fusion15FusionCallbacksIS1J_NS1O_17LinearCombinationISJ_fSJ_fLNS_15FloatRoundStyleE2EEESI_S1N_JEEENS4_5SM1004TMEM4LOAD26SM100_TMEM_LOAD_16dp256b4xES11_NS12_INS13_ILi2ELi4ELi3EEES16_NST_INS5_IJS17_S1L_EEENS5_IJS1L_SC_EEEEEEENS4_17SM75_U32x4_LDSM_NENS4_14SM90_TMA_STOREES22_NS4_17SM90_U32x4_STSM_NENS4_39AutoVectorizingCopyWithAssumedAlignmentILi128EEEEEEvvEEEEvNT_6ParamsE,@"STO_CUDA_ENTRY STV_DEFAULT"
_ZN7cutlass13device_kernelINS_4gemm6kernel13GemmUniversalIN4cute5tupleIJiiiiEEENS1_10collective13CollectiveMmaINS1_35MainloopSm100TmaUmmaWarpSpecializedILi42ELi2ELi4ENS5_IJNS4_1CILi2EEENSA_ILi1EEESC_EEEEENS5_IJNSA_ILi64EEENSA_ILi96EEENSA_ILi16EEEEEENS_10bfloat16_tENS5_IJlSC_lEEESJ_SK_NS4_8TiledMMAINS4_8MMA_AtomIJNS4_20SM100_MMA_F16BF16_SSISJ_SJ_fLi64ELi96ELNS4_4UMMA5MajorE0ELSP_0ELNSO_7ScaleInE0ELSQ_0EEEEEENS4_6LayoutINS5_IJSC_SC_SC_EEENS5_IJNSA_ILi0EEESV_SV_EEEEENS5_IJNS4_10UnderscoreESY_SY_EEEEENS4_13SM90_TMA_LOADENS4_14ComposedLayoutINS4_7SwizzleILi1ELi4ELi3EEENS4_18smem_ptr_flag_bitsILi16EEENST_INS5_IJNSA_ILi8EEESH_EEENS5_IJSH_SC_EEEEEEEvNS4_8identityENS4_23SM90_TMA_LOAD_MULTICASTES1B_vS1C_EENS_8epilogue10collective18CollectiveEpilogueINS1F_23Sm100TmaWarpSpecializedILi3ELi2ELi16ELb1ELb0EEEJSI_NS5_IJNST_ISF_SC_EENST_INSA_ILi32EEESC_EEEEESJ_SK_SJ_SK_NS1F_6fusion15FusionCallbacksIS1J_NS1O_17LinearCombinationISJ_fSJ_fLNS_15FloatRoundStyleE2EEESI_S1N_JEEENS4_5SM1004TMEM4LOAD26SM100_TMEM_LOAD_16dp256b4xES11_NS12_INS13_ILi2ELi4ELi3EEES16_NST_INS5_IJS17_S1L_EEENS5_IJS1L_SC_EEEEEEENS4_17SM75_U32x4_LDSM_NENS4_14SM90_TMA_STOREES22_NS4_17SM90_U32x4_STSM_NENS4_39AutoVectorizingCopyWithAssumedAlignmentILi128EEEEEEvvEEEEvNT_6ParamsE:
[----:B------:R-:W1:Y:S01]  /*0000*/  LDC R1, c[0x0][0x37c] ;  /* 0x0000df00ff017b82 */ /* 0x000e620000000800 */
[----:B------:R-:W2:Y:S01]  /*0010*/  S2R R56, SR_TID.X ;  /* 0x0000000000387919 */ /* 0x000ea20000002100 */
[----:B------:R-:W3:Y:S01]  /*0020*/  LDCU.64 UR8, c[0x0][0x890] ;  /* 0x00011200ff0877ac */ /* 0x000ee20008000a00 */
[----:B------:R-:W-:Y:S02]  /*0030*/  PRMT R45, RZ, 0x7610, R45 ;  /* 0x00007610ff2d7816 */ /* 0x000fe4000000002d */
[----:B------:R-:W-:Y:S01]  /*0040*/  ELECT P3, URZ, PT ;  /* 0x0000000000ff782f */ /* 0x000fe20003860000 */
[----:B---3--:R-:W-:-:S04]  /*0050*/  UISETP.NE.U32.AND UP0, UPT, UR8, URZ, UPT ;  /* 0x000000ff0800728c */ /* 0x008fc8000bf05070 */
[----:B------:R-:W-:Y:S01]  /*0060*/  UISETP.NE.AND.EX UP0, UPT, UR9, URZ, UPT, UP0 ;  /* 0x000000ff0900728c */ /* 0x000fe2000bf05300 */
[----:B--2---:R-:W-:-:S05]  /*0070*/  SHF.R.U32.HI R46, RZ, 0x5, R56 ;  /* 0x00000005ff2e7819 */ /* 0x004fca0000011638 */
[----:B------:R-:W2:Y:S02]  /*0080*/  SHFL.IDX PT, R0, R46, RZ, 0x1f ;  /* 0x00001fff2e007589 */ /* 0x000ea400000e0000 */
[----:B--2---:R-:W-:Y:S01]  /*0090*/  R2UR UR21, R0 ;  /* 0x00000000001572ca */ /* 0x004fe200000e0000 */
[----:B-1----:R-:W-:-:S14]  /*00a0*/  BRA.U UP0, `(.L_x_0) ;  /* 0x0000000100307547 */ /* 0x002fdc000b800000 */
[----:B------:R-:W1:Y:S02]  /*00b0*/  LDCU.64 UR4, c[0x0][0x888] ;  /* 0x00011100ff0477ac */ /* 0x000e640008000a00 */
[----:B-1----:R-:W-:-:S04]  /*00c0*/  UISETP.NE.U32.AND UP0, UPT, UR4, URZ, UPT ;  /* 0x000000ff0400728c */ /* 0x002fc8000bf05070 */
[----:B------:R-:W-:-:S09]  /*00d0*/  UISETP.NE.AND.EX UP0, UPT, UR5, URZ, UPT, UP0 ;  /* 0x000000ff0500728c */ /* 0x000fd2000bf05300 */
[----:B------:R-:W-:Y:S05]  /*00e0*/  BRA.U !UP0, `(.L_x_1) ;  /* 0x0000000108147547 */ /* 0x000fea000b800000 */
[----:B------:R-:W1:Y:S01]  /*00f0*/  LDC.64 R2, c[0x0][0x888] ;  /* 0x00022200ff027b82 */ /* 0x000e620000000a00 */
[----:B------:R-:W1:Y:S02]  /*0100*/  LDCU.64 UR4, c[0x0][0x358] ;  /* 0x00006b00ff0477ac */ /* 0x000e640008000a00 */
[----:B-1----:R1:W5:Y:S01]  /*0110*/  LDG.E R25, desc[UR4][R2.64] ;  /* 0x0000000402197981 */ /* 0x002362000c1e1900 */
[----:B------:R-:W-:Y:S01]  /*0120*/  HFMA2 R45, -RZ, RZ, 0, 5.9604644775390625e-08 ;  /* 0x00000001ff2d7431 */ /* 0x000fe200000001ff */
[----:B------:R-:W-:Y:S05]  /*0130*/  BRA `(.L_x_0) ;  /* 0x00000000000c7947 */ /* 0x000fea0003800000 */
.L_x_1:
[----:B------:R-:W1:Y:S01]  /*0140*/  LDCU UR4, c[0x0][0x880] ;  /* 0x00011000ff0477ac */ /* 0x000e620008000800 */
[----:B------:R-:W-:Y:S01]  /*0150*/  HFMA2 R45, -RZ, RZ, 0, 5.9604644775390625e-08 ;  /* 0x00000001ff2d7431 */ /* 0x000fe200000001ff */
[----:B-1----:R-:W-:-:S07]  /*0160*/  MOV R25, UR4 ;  /* 0x0000000400197c02 */ /* 0x002fce0008000f00 */
.L_x_0:
[----:B------:R-:W2:Y:S02]  /*0170*/  LDCU.64 UR4, c[0x0][0x8b0] ;  /* 0x00011600ff0477ac */ /* 0x000ea40008000a00 */
[----:B--2---:R-:W-:-:S04]  /*0180*/  UISETP.NE.U32.AND UP0, UPT, UR4, URZ, UPT ;  /* 0x000000ff0400728c */ /* 0x004fc8000bf05070 */
[----:B------:R-:W-:-:S09]  /*0190*/  UISETP.NE.AND.EX UP0, UPT, UR5, URZ, UPT, UP0 ;  /* 0x000000ff0500728c */ /* 0x000fd2000bf05300 */
[----:B------:R-:W-:Y:S05]  /*01a0*/  BRA.U UP0, `(.L_x_2) ;  /* 0x0000000100287547 */ /* 0x000fea000b800000 */
[----:B------:R-:W2:Y:S02]  /*01b0*/  LDCU.64 UR4, c[0x0][0x8a8] ;  /* 0x00011500ff0477ac */ /* 0x000ea40008000a00 */
[----:B--2---:R-:W-:-:S04]  /*01c0*/  UISETP.NE.U32.AND UP0, UPT, UR4, URZ, UPT ;  /* 0x000000ff0400728c */ /* 0x004fc8000bf05070 */
[----:B------:R-:W-:-:S09]  /*01d0*/  UISETP.NE.AND.EX UP0, UPT, UR5, URZ, UPT, UP0 ;  /* 0x000000ff0500728c */ /* 0x000fd2000bf05300 */
[----:B------:R-:W-:Y:S05]  /*01e0*/  BRA.U !UP0, `(.L_x_3) ;  /* 0x0000000108107547 */ /* 0x000fea000b800000 */
[----:B-1----:R-:W1:Y:S01]  /*01f0*/  LDC.64 R2, c[0x0][0x8a8] ;  /* 0x00022a00ff027b82 */ /* 0x002e620000000a00 */
[----:B------:R-:W1:Y:S02]  /*0200*/  LDCU.64 UR4, c[0x0][0x358] ;  /* 0x00006b00ff0477ac */ /* 0x000e640008000a00 */
[----:B-1----:R2:W5:Y:S01]  /*0210*/  LDG.E R23, desc[UR4][R2.64] ;  /* 0x0000000402177981 */ /* 0x002562000c1e1900 */
[----:B------:R-:W-:Y:S05]  /*0220*/  BRA `(.L_x_2) ;  /* 0x0000000000087947 */ /* 0x000fea0003800000 */
.L_x_3:
[----:B------:R-:W2:Y:S02]  /*0230*/  LDCU UR4, c[0x0][0x8a0] ;  /* 0x00011400ff0477ac */ /* 0x000ea40008000800 */
[----:B--2---:R-:W-:Y:S02]  /*0240*/  MOV R23, UR4 ;  /* 0x0000000400177c02 */ /* 0x004fe40008000f00 */
.L_x_2:
[----:B------:R-:W-:Y:S01]  /*0250*/  IMAD.U32 R0, RZ, RZ, UR21 ;  /* 0x00000015ff007e24 */ /* 0x000fe2000f8e00ff */
[----:B------:R-:W-:Y:S04]  /*0260*/  BSSY.RECONVERGENT B0, `(.L_x_4) ;  /* 0x000000c000007945 */ /* 0x000fe80003800200 */
[C---:B------:R-:W-:Y:S02]  /*0270*/  ISETP.NE.OR P1, PT, R0.reuse, 0x1, !P3 ;  /* 0x000000010000780c */ /* 0x040fe40005f25670 */
[----:B------:R-:W-:-:S11]  /*0280*/  ISETP.NE.OR P0, PT, R0, 0x3, !P3 ;  /* 0x000000030000780c */ /* 0x000fd60005f05670 */
[----:B------:R-:W-:Y:S05]  /*0290*/  @P1 BRA `(.L_x_5) ;  /* 0x0000000000201947 */ /* 0x000fea0003800000 */
[----:B------:R-:W3:Y:S02]  /*02a0*/  LDCU.64 UR4, c[0x0][0x348] ;  /* 0x00006900ff0477ac */ /* 0x000ee40008000a00 */
[----:B---3--:R-:W-:Y:S02]  /*02b0*/  UIADD3 UR6, UP1, UPT, UR4, 0x80, URZ ;  /* 0x0000008004067890 */ /* 0x008fe4000ff3e0ff */
[----:B------:R-:W-:Y:S02]  /*02c0*/  UIADD3 UR4, UP0, UPT, UR4, 0x180, URZ ;  /* 0x0000018004047890 */ /* 0x000fe4000ff1e0ff */
[----:B------:R-:W-:Y:S02]  /*02d0*/  UIADD3.X UR7, UPT, UPT, URZ, UR5, URZ, UP1, !UPT ;  /* 0x00000005ff077290 */ /* 0x000fe40008ffe4ff */
[----:B------:R-:W-:-:S07]  /*02e0*/  UIADD3.X UR5, UPT, UPT, URZ, UR5, URZ, UP0, !UPT ;  /* 0x00000005ff057290 */ /* 0x000fce00087fe4ff */
[----:B------:R3:W-:Y:S02]  /*02f0*/  UTMACCTL.PF [UR6] ;  /* 0x00000000060079b9 */ /* 0x0007e40008040000 */
[----:B------:R3:W-:Y:S02]  /*0300*/  UTMACCTL.PF [UR4] ;  /* 0x00000000040079b9 */ /* 0x0007e40008040000 */
[----:B---3--:R-:W-:Y:S01]  /*0310*/  NOP ;  /* 0x0000000000007918 */ /* 0x008fe20000000000 */
.L_x_5:
[----:B------:R-:W-:Y:S05]  /*0320*/  BSYNC.RECONVERGENT B0 ;  /* 0x0000000000007941 */ /* 0x000fea0003800200 */
.L_x_4:
[----:B------:R-:W-:Y:S04]  /*0330*/  BSSY.RECONVERGENT B0, `(.L_x_6) ;  /* 0x000000a000007945 */ /* 0x000fe80003800200 */
        /* <DEDUP_REMOVED lines=9> */
.L_x_7:
[----:B------:R-:W-:Y:S05]  /*03d0*/  BSYNC.RECONVERGENT B0 ;  /* 0x0000000000007941 */ /* 0x000fea0003800200 */
.L_x_6:
[----:B------:R-:W3:Y:S01]  /*03e0*/  LDCU.64 UR4, c[0x0][0x888] ;  /* 0x00011100ff0477ac */ /* 0x000ee20008000a00 */
[----:B------:R-:W-:Y:S02]  /*03f0*/  UISETP.EQ.U32.AND UP1, UPT, UR8, URZ, UPT ;  /* 0x000000ff0800728c */ /* 0x000fe4000bf22070 */
[----:B------:R-:W-:Y:S02]  /*0400*/  UPLOP3.LUT UP3, UPT, UPT, UPT, UPT, 0x80, 0x8 ;  /* 0x000000000008789c */ /* 0x000fe40003f6f070 */
[----:B---3--:R-:W-:-:S04]  /*0410*/  UISETP.NE.U32.AND UP0, UPT, UR4, URZ, UPT ;  /* 0x000000ff0400728c */ /* 0x008fc8000bf05070 */
[----:B------:R-:W-:-:S04]  /*0420*/  UISETP.NE.AND.EX UP2, UPT, UR5, URZ, UPT, UP0 ;  /* 0x000000ff0500728c */ /* 0x000fc8000bf45300 */
[----:B------:R-:W-:-:S04]  /*0430*/  UISETP.EQ.OR.EX UP4, UPT, UR9, URZ, !UP2, UP1 ;  /* 0x000000ff0900728c */ /* 0x000fc8000d782710 */
[----:B------:R-:W-:-:S06]  /*0440*/  UP2UR UR4, UPR, URZ, 0x10 ;  /* 0x00000010ff047883 */ /* 0x000fcc0008000000 */
[----:B------:R-:W-:Y:S01]  /*0450*/  MOV R48, UR4 ;  /* 0x0000000400307c02 */ /* 0x000fe20008000f00 */
[----:B------:R-:W-:Y:S06]  /*0460*/  BRA.U !UP4, `(.L_x_8) ;  /* 0x000000010c207547 */ /* 0x000fec000b800000 */
[----:B------:R-:W-:Y:S01]  /*0470*/  UISETP.NE.U32.AND UP1, UPT, UR8, URZ, UPT ;  /* 0x000000ff0800728c */ /* 0x000fe2000bf25070 */
[----:B-----5:R-:W-:Y:S01]  /*0480*/  FSETP.NEU.AND P0, PT, R25, RZ, PT ;  /* 0x000000ff1900720b */ /* 0x020fe20003f0d000 */
[----:B------:R-:W-:Y:S02]  /*0490*/  USEL UR4, URZ, 0xffffffff, UP2 ;  /* 0xffffffffff047887 */ /* 0x000fe40009000000 */
[----:B------:R-:W-:-:S10]  /*04a0*/  UISETP.NE.AND.EX UP1, UPT, UR9, URZ, UPT, UP1 ;  /* 0x000000ff0900728c */ /* 0x000fd4000bf25310 */
[----:B------:R-:W-:Y:S01]  /*04b0*/  VOTEU.ANY UP0, P0 ;  /* 0x0000000000ff7886 */ /* 0x000fe20000000100 */
[----:B------:R-:W-:-:S04]  /*04c0*/  @!UP1 USEL UR4, URZ, 0xffffffff, UP0 ;  /* 0xffffffffff049887 */ /* 0x000fc80008000000 */
[----:B------:R-:W-:-:S04]  /*04d0*/  ULOP3.LUT UR4, UR4, 0x1, URZ, 0xc0, !UPT ;  /* 0x0000000104047892 */ /* 0x000fc8000f8ec0ff */
[----:B------:R-:W-:-:S11]  /*04e0*/  UISETP.NE.U32.AND UP3, UPT, UR4, 0x1, UPT ;  /* 0x000000010400788c */ /* 0x000fd6000bf65070 */
.L_x_8:
[----:B-12---:R-:W1:Y:S02]  /*04f0*/  SHFL.IDX PT, R2, R46, RZ, 0x1f ;  /* 0x00001fff2e027589 */ /* 0x006e6400000e0000 */
[----:B-1----:R-:W-:-:S13]  /*0500*/  ISETP.NE.AND P0, PT, R2, RZ, PT ;  /* 0x000000ff0200720c */ /* 0x002fda0003f05270 */
[----:B------:R-:W-:Y:S05]  /*0510*/  @P0 BRA `(.L_x_9) ;  /* 0x0000000400940947 */ /* 0x000fea0003800000 */
[----:B------:R-:W-:Y:S01]  /*0520*/  ELECT P0, URZ, PT ;  /* 0x0000000000ff782f */ /* 0x000fe20003800000 */
[----:B------:R-:W-:-:S12]  /*0530*/  BSSY.RECONVERGENT B0, `(.L_x_9) ;  /* 0x0000063000007945 */ /* 0x000fd80003800200 */
[----:B------:R-:W-:Y:S05]  /*0540*/  @!P0 BRA `(.L_x_10) ;  /* 0x0000000400848947 */ /* 0x000fea0003800000 */
[----:B------:R-:W1:Y:S01]  /*0550*/  S2UR UR4, SR_CgaCtaId ;  /* 0x00000000000479c3 */ /* 0x000e620000008800 */
[----:B------:R-:W-:Y:S01]  /*0560*/  UMOV UR5, 0x400 ;  /* 0x0000040000057882 */ /* 0x000fe20000000000 */
[----:B------:R-:W-:Y:S01]  /*0570*/  UMOV UR8, 0x1 ;  /* 0x0000000100087882 */ /* 0x000fe20000000000 */
[----:B------:R-:W-:Y:S01]  /*0580*/  UMOV UR6, 0x2 ;  /* 0x0000000200067882 */ /* 0x000fe20000000000 */
[----:B------:R-:W-:-:S04]  /*0590*/  UIADD3 UR8, UPT, UPT, -UR8, 0x100000, URZ ;  /* 0x0010000008087890 */ /* 0x000fc8000fffe1ff */
[----:B------:R-:W-:Y:S02]  /*05a0*/  USHF.L.U32 UR9, UR8, 0xb, URZ ;  /* 0x0000000b08097899 */ /* 0x000fe400080006ff */
[----:B------:R-:W-:Y:S02]  /*05b0*/  USHF.L.U32 UR8, UR8, 0x1, URZ ;  /* 0x0000000108087899 */ /* 0x000fe400080006ff */
[----:B------:R-:W-:-:S04]  /*05c0*/  UIADD3 UR6, UPT, UPT, -UR6, 0x100000, URZ ;  /* 0x0010000006067890 */ /* 0x000fc8000fffe1ff */
[----:B------:R-:W-:Y:S02]  /*05d0*/  USHF.L.U32 UR7, UR6, 0xb, URZ ;  /* 0x0000000b06077899 */ /* 0x000fe400080006ff */
[----:B------:R-:W-:Y:S02]  /*05e0*/  USHF.L.U32 UR6, UR6, 0x1, URZ ;  /* 0x0000000106067899 */ /* 0x000fe400080006ff */
[----:B-1----:R-:W-:Y:S01]  /*05f0*/  ULEA UR4, UR4, UR5, 0x18 ;  /* 0x0000000504047291 */ /* 0x002fe2000f8ec0ff */
[----:B------:R-:W1:Y:S11]  /*0600*/  FENCE.VIEW.ASYNC.S ;  /* 0x00000000000073c6 */ /* 0x000e760000000000 */
[----:B-1----:R1:W2:Y:S01]  /*0610*/  SYNCS.EXCH.64 URZ, [UR4], UR8 ;  /* 0x0000000804ff75b2 */ /* 0x0022a20008000100 */
[----:B------:R1:W3:Y:S01]  /*0620*/  SYNCS.EXCH.64 URZ, [UR4+0x150], UR6 ;  /* 0x0001500604ff75b2 */ /* 0x0002e20008000100 */
[----:B------:R1:W4:Y:S01]  /*0630*/  SYNCS.EXCH.64 URZ, [UR4+0x8], UR8 ;  /* 0x0000080804ff75b2 */ /* 0x0003220008000100 */
[----:B------:R1:W1:Y:S01]  /*0640*/  SYNCS.EXCH.64 URZ, [UR4+0x158], UR6 ;  /* 0x0001580604ff75b2 */ /* 0x0002620008000100 */
        /* <DEDUP_REMOVED lines=80> */
[----:B--234-:R-:W-:Y:S01]  /*0b50*/  NOP ;  /* 0x0000000000007918 */ /* 0x01cfe20000000000 */
.L_x_10:
[----:B-1----:R-:W-:Y:S05]  /*0b60*/  BSYNC.RECONVERGENT B0 ;  /* 0x0000000000007941 */ /* 0x002fea0003800200 */
.L_x_9:
[----:B------:R-:W1:Y:S01]  /*0b70*/  SHFL.IDX PT, R2, R46, RZ, 0x1f ;  /* 0x00001fff2e027589 */ /* 0x000e6200000e0000 */
[----:B------:R-:W-:Y:S01]  /*0b80*/  NOP ;  /* 0x0000000000007918 */ /* 0x000fe20000000000 */
[----:B-1----:R-:W-:-:S13]  /*0b90*/  ISETP.NE.AND P0, PT, R2, 0x1, PT ;  /* 0x000000010200780c */ /* 0x002fda0003f05270 */
[----:B------:R-:W-:Y:S05]  /*0ba0*/  @P0 BRA `(.L_x_11) ;  /* 0x0000000000500947 */ /* 0x000fea0003800000 */
        /* <DEDUP_REMOVED lines=9> */
[----:B------:R-:W-:Y:S01]  /*0c40*/  USHF.L.U32 UR6, UR6, 0x1, URZ ;  /* 0x0000000106067899 */ /* 0x000fe200080006ff */
[----:B------:R-:W-:Y:S01]  /*0c50*/  ELECT P0, URZ, PT ;  /* 0x0000000000ff782f */ /* 0x000fe20003800000 */
[----:B-1----:R-:W-:Y:S01]  /*0c60*/  ULEA UR4, UR4, UR5, 0x18 ;  /* 0x0000000504047291 */ /* 0x002fe2000f8ec0ff */
[----:B------:R-:W1:Y:S11]  /*0c70*/  FENCE.VIEW.ASYNC.S ;  /* 0x00000000000073c6 */ /* 0x000e760000000000 */
[----:B-1----:R1:W2:Y:S01]  /*0c80*/  SYNCS.EXCH.64 URZ, [UR4+0x2a0], UR8 ;  /* 0x0002a00804ff75b2 */ /* 0x0022a20008000100 */
[----:B------:R1:W3:Y:S01]  /*0c90*/  SYNCS.EXCH.64 URZ, [UR4+0x2b8], UR6 ;  /* 0x0002b80604ff75b2 */ /* 0x0002e20008000100 */
[----:B------:R1:W4:Y:S01]  /*0ca0*/  SYNCS.EXCH.64 URZ, [UR4+0x2a8], UR8 ;  /* 0x0002a80804ff75b2 */ /* 0x0003220008000100 */
[----:B------:R1:W1:Y:S01]  /*0cb0*/  SYNCS.EXCH.64 URZ, [UR4+0x2c0], UR6 ;  /* 0x0002c00604ff75b2 */ /* 0x0002620008000100 */
[----:B------:R1:W1:Y:S01]  /*0cc0*/  SYNCS.EXCH.64 URZ, [UR4+0x2b0], UR8 ;  /* 0x0002b00804ff75b2 */ /* 0x0002620008000100 */
[----:B------:R1:W1:Y:S01]  /*0cd0*/  SYNCS.EXCH.64 URZ, [UR4+0x2c8], UR6 ;  /* 0x0002c80604ff75b2 */ /* 0x0002620008000100 */
[----:B------:R-:W-:Y:S01]  /*0ce0*/  NOP ;  /* 0x0000000000007918 */ /* 0x000fe20000000000 */
.L_x_11:
[----:B------:R-:W2:Y:S01]  /*0cf0*/  SHFL.IDX PT, R2, R46, RZ, 0x1f ;  /* 0x00001fff2e027589 */ /* 0x000ea200000e0000 */
[----:B------:R-:W-:Y:S01]  /*0d00*/  NOP ;  /* 0x0000000000007918 */ /* 0x000fe20000000000 */
[----:B--2---:R-:W-:-:S13]  /*0d10*/  ISETP.NE.AND P0, PT, R2, 0x3, PT ;  /* 0x000000030200780c */ /* 0x004fda0003f05270 */
[----:B------:R-:W-:Y:S05]  /*0d20*/  @P0 BRA `(.L_x_12) ;  /* 0x0000000000300947 */ /* 0x000fea0003800000 */
[----:B-1----:R-:W1:Y:S01]  /*0d30*/  S2UR UR4, SR_CgaCtaId ;  /* 0x00000000000479c3 */ /* 0x002e620000008800 */
[----:B------:R-:W-:Y:S01]  /*0d40*/  UMOV UR6, 0x400 ;  /* 0x0000040000067882 */ /* 0x000fe20000000000 */
[----:B------:R-:W-:Y:S01]  /*0d50*/  UMOV UR5, 0x20 ;  /* 0x0000002000057882 */ /* 0x000fe20000000000 */
[----:B------:R-:W-:Y:S01]  /*0d60*/  ELECT P0, URZ, PT ;  /* 0x0000000000ff782f */ /* 0x000fe20003800000 */
[----:B-1----:R-:W-:Y:S02]  /*0d70*/  ULEA UR6, UR4, UR6, 0x18 ;  /* 0x0000000604067291 */ /* 0x002fe4000f8ec0ff */
[----:B------:R-:W-:-:S04]  /*0d80*/  UIADD3 UR4, UPT, UPT, -UR5, 0x100000, URZ ;  /* 0x0010000005047890 */ /* 0x000fc8000fffe1ff */
[----:B------:R-:W-:Y:S02]  /*0d90*/  USHF.L.U32 UR5, UR4, 0xb, URZ ;  /* 0x0000000b04057899 */ /* 0x000fe400080006ff */
[----:B------:R-:W-:Y:S01]  /*0da0*/  USHF.L.U32 UR4, UR4, 0x1, URZ ;  /* 0x0000000104047899 */ /* 0x000fe200080006ff */
[----:B------:R-:W1:Y:S11]  /*0db0*/  FENCE.VIEW.ASYNC.S ;  /* 0x00000000000073c6 */ /* 0x000e760000000000 */
[----:B-1----:R2:W1:Y:S01]  /*0dc0*/  SYNCS.EXCH.64 URZ, [UR6+0x2d0], UR4 ;  /* 0x0002d00406ff75b2 */ /* 0x0024620008000100 */
[----:B------:R2:W1:Y:S02]  /*0dd0*/  SYNCS.EXCH.64 URZ, [UR6+0x2d8], UR4 ;  /* 0x0002d80406ff75b2 */ /* 0x0004640008000100 */
[----:B--2---:R-:W-:Y:S01]  /*0de0*/  NOP ;  /* 0x0000000000007918 */ /* 0x004fe20000000000 */
.L_x_12:
[----:B------:R-:W2:Y:S01]  /*0df0*/  SHFL.IDX PT, R2, R46, RZ, 0x1f ;  /* 0x00001fff2e027589 */ /* 0x000ea200000e0000 */
[----:B------:R-:W-:Y:S01]  /*0e00*/  NOP ;  /* 0x0000000000007918 */ /* 0x000fe20000000000 */
[----:B--2---:R-:W-:-:S13]  /*0e10*/  ISETP.NE.AND P0, PT, R2, 0x4, PT ;  /* 0x000000040200780c */ /* 0x004fda0003f05270 */
[----:B------:R-:W-:Y:S05]  /*0e20*/  @P0 BRA `(.L_x_13) ;  /* 0x00000000004c0947 */ /* 0x000fea0003800000 */
[----:B-1----:R-:W1:Y:S01]  /*0e30*/  S2UR UR6, SR_CgaCtaId ;  /* 0x00000000000679c3 */ /* 0x002e620000008800 */
[----:B------:R-:W-:Y:S01]  /*0e40*/  UMOV UR4, 0x1e0 ;  /* 0x000001e000047882 */ /* 0x000fe20000000000 */
[----:B------:R-:W-:Y:S01]  /*0e50*/  UMOV UR5, 0x400 ;  /* 0x0000040000057882 */ /* 0x000fe20000000000 */
[----:B------:R-:W-:Y:S01]  /*0e60*/  USEL UR4, UR4, 0x1a0, UP3 ;  /* 0x000001a004047887 */ /* 0x000fe20009800000 */
[----:B------:R-:W-:Y:S01]  /*0e70*/  UMOV UR8, 0x1 ;  /* 0x0000000100087882 */ /* 0x000fe20000000000 */
[----:B------:R-:W-:Y:S01]  /*0e80*/  ELECT P0, URZ, PT ;  /* 0x0000000000ff782f */ /* 0x000fe20003800000 */
[----:B------:R-:W-:-:S04]  /*0e90*/  UIADD3 UR8, UPT, UPT, -UR8, 0x100000, URZ ;  /* 0x0010000008087890 */ /* 0x000fc8000fffe1ff */
[----:B------:R-:W-:Y:S02]  /*0ea0*/  USHF.L.U32 UR9, UR8, 0xb, URZ ;  /* 0x0000000b08097899 */ /* 0x000fe400080006ff */
[----:B------:R-:W-:Y:S02]  /*0eb0*/  USHF.L.U32 UR8, UR8, 0x1, URZ ;  /* 0x0000000108087899 */ /* 0x000fe400080006ff */
[----:B-1----:R-:W-:Y:S02]  /*0ec0*/  ULEA UR6, UR6, UR5, 0x18 ;  /* 0x0000000506067291 */ /* 0x002fe4000f8ec0ff */
[----:B------:R-:W-:-:S04]  /*0ed0*/  UIADD3 UR4, UPT, UPT, -UR4, 0x100000, URZ ;  /* 0x0010000004047890 */ /* 0x000fc8000fffe1ff */
[----:B------:R-:W-:Y:S02]  /*0ee0*/  USHF.L.U32 UR5, UR4, 0xb, URZ ;  /* 0x0000000b04057899 */ /* 0x000fe400080006ff */
[----:B------:R-:W-:Y:S01]  /*0ef0*/  USHF.L.U32 UR4, UR4, 0x1, URZ ;  /* 0x0000000104047899 */ /* 0x000fe200080006ff */
[----:B------:R-:W1:Y:S03]  /*0f00*/  FENCE.VIEW.ASYNC.S ;  /* 0x00000000000073c6 */ /* 0x000e660000000000 */
[----:B-1----:R2:W1:Y:S08]  /*0f10*/  SYNCS.EXCH.64 URZ, [UR6+0x2e0], UR8 ;  /* 0x0002e00806ff75b2 */ /* 0x0024700008000100 */
[----:B------:R2:W1:Y:S01]  /*0f20*/  SYNCS.EXCH.64 URZ, [UR6+0x2f0], UR4 ;  /* 0x0002f00406ff75b2 */ /* 0x0004620008000100 */
[----:B------:R2:W1:Y:S01]  /*0f30*/  SYNCS.EXCH.64 URZ, [UR6+0x2e8], UR8 ;  /* 0x0002e80806ff75b2 */ /* 0x0004620008000100 */
[----:B------:R2:W1:Y:S02]  /*0f40*/  SYNCS.EXCH.64 URZ, [UR6+0x2f8], UR4 ;  /* 0x0002f80406ff75b2 */ /* 0x0004640008000100 */
[----:B--2---:R-:W-:Y:S01]  /*0f50*/  NOP ;  /* 0x0000000000007918 */ /* 0x004fe20000000000 */
.L_x_13:
[----:B------:R-:W2:Y:S01]  /*0f60*/  SHFL.IDX PT, R2, R46, RZ, 0x1f ;  /* 0x00001fff2e027589 */ /* 0x000ea200000e0000 */
[----:B------:R-:W-:Y:S01]  /*0f70*/  NOP ;  /* 0x0000000000007918 */ /* 0x000fe20000000000 */
[----:B--2---:R-:W-:-:S13]  /*0f80*/  ISETP.NE.AND P0, PT, R2, 0x5, PT ;  /* 0x000000050200780c */ /* 0x004fda0003f05270 */
[----:B------:R-:W-:Y:S05]  /*0f90*/  @P0 BRA `(.L_x_14) ;  /* 0x0000000000580947 */ /* 0x000fea0003800000 */
[----:B-1----:R-:W1:Y:S01]  /*0fa0*/  S2UR UR4, SR_CgaCtaId ;  /* 0x00000000000479c3 */ /* 0x002e620000008800 */
        /* <DEDUP_REMOVED lines=12> */
[----:B-1----:R2:W1:Y:S01]  /*1070*/  SYNCS.EXCH.64 URZ, [UR4+0x300], UR8 ;  /* 0x0003000804ff75b2 */ /* 0x0024620008000100 */
[----:B------:R2:W1:Y:S01]  /*1080*/  SYNCS.EXCH.64 URZ, [UR4+0x320], UR6 ;  /* 0x0003200604ff75b2 */ /* 0x0004620008000100 */
[----:B------:R2:W1:Y:S01]  /*1090*/  SYNCS.EXCH.64 URZ, [UR4+0x308], UR8 ;  /* 0x0003080804ff75b2 */ /* 0x0004620008000100 */
[----:B------:R2:W1:Y:S01]  /*10a0*/  SYNCS.EXCH.64 URZ, [UR4+0x328], UR6 ;  /* 0x0003280604ff75b2 */ /* 0x0004620008000100 */
[----:B------:R2:W1:Y:S01]  /*10b0*/  SYNCS.EXCH.64 URZ, [UR4+0x310], UR8 ;  /* 0x0003100804ff75b2 */ /* 0x0004620008000100 */
[----:B------:R2:W1:Y:S01]  /*10c0*/  SYNCS.EXCH.64 URZ, [UR4+0x330], UR6 ;  /* 0x0003300604ff75b2 */ /* 0x0004620008000100 */
[----:B------:R2:W1:Y:S01]  /*10d0*/  SYNCS.EXCH.64 URZ, [UR4+0x318], UR8 ;  /* 0x0003180804ff75b2 */ /* 0x0004620008000100 */
[----:B------:R2:W1:Y:S02]  /*10e0*/  SYNCS.EXCH.64 URZ, [UR4+0x338], UR6 ;  /* 0x0003380604ff75b2 */ /* 0x0004640008000100 */
[----:B--2---:R-:W-:Y:S01]  /*10f0*/  NOP ;  /* 0x0000000000007918 */ /* 0x004fe20000000000 */
.L_x_14:
[----:B------:R-:W2:Y:S01]  /*1100*/  SHFL.IDX PT, R2, R46, RZ, 0x1f ;  /* 0x00001fff2e027589 */ /* 0x000ea200000e0000 */
[----:B------:R-:W-:Y:S01]  /*1110*/  NOP ;  /* 0x0000000000007918 */ /* 0x000fe20000000000 */
[----:B--2---:R-:W-:-:S13]  /*1120*/  ISETP.NE.AND P0, PT, R2, 0x3, PT ;  /* 0x000000030200780c */ /* 0x004fda0003f05270 */
[----:B------:R-:W-:Y:S05]  /*1130*/  @P0 BRA `(.L_x_15) ;  /* 0x0000000000380947 */ /* 0x000fea0003800000 */
[----:B------:R-:W2:Y:S01]  /*1140*/  S2UR UR5, SR_CgaCtaId ;  /* 0x00000000000579c3 */ /* 0x000ea20000008800 */
[----:B-1----:R-:W-:Y:S01]  /*1150*/  UMOV UR4, 0x400 ;  /* 0x0000040000047882 */ /* 0x002fe20000000000 */
[----:B------:R-:W-:Y:S01]  /*1160*/  UMOV UR6, 0x20 ;  /* 0x0000002000067882 */ /* 0x000fe20000000000 */
[----:B------:R-:W-:Y:S01]  /*1170*/  ELECT P0, URZ, PT ;  /* 0x0000000000ff782f */ /* 0x000fe20003800000 */
[----:B------:R-:W-:-:S04]  /*1180*/  UIADD3 UR6, UPT, UPT, -UR6, 0x100000, URZ ;  /* 0x0010000006067890 */ /* 0x000fc8000fffe1ff */
[----:B------:R-:W-:Y:S02]  /*1190*/  USHF.L.U32 UR7, UR6, 0xb, URZ ;  /* 0x0000000b06077899 */ /* 0x000fe400080006ff */
[----:B------:R-:W-:Y:S02]  /*11a0*/  USHF.L.U32 UR6, UR6, 0x1, URZ ;  /* 0x0000000106067899 */ /* 0x000fe400080006ff */
[----:B--2---:R-:W-:Y:S01]  /*11b0*/  ULEA UR4, UR5, UR4, 0x18 ;  /* 0x0000000405047291 */ /* 0x004fe2000f8ec0ff */
[----:B------:R-:W1:Y:S11]  /*11c0*/  FENCE.VIEW.ASYNC.S ;  /* 0x00000000000073c6 */ /* 0x000e760000000000 */
[----:B-1----:R2:W1:Y:S01]  /*11d0*/  SYNCS.EXCH.64 URZ, [UR4+0x340], UR6 ;  /* 0x0003400604ff75b2 */ /* 0x0024620008000100 */
[----:B------:R2:W1:Y:S01]  /*11e0*/  SYNCS.EXCH.64 URZ, [UR4+0x350], UR6 ;  /* 0x0003500604ff75b2 */ /* 0x0004620008000100 */
[----:B------:R2:W1:Y:S01]  /*11f0*/  SYNCS.EXCH.64 URZ, [UR4+0x348], UR6 ;  /* 0x0003480604ff75b2 */ /* 0x0004620008000100 */
[----:B------:R2:W1:Y:S02]  /*1200*/  SYNCS.EXCH.64 URZ, [UR4+0x358], UR6 ;  /* 0x0003580604ff75b2 */ /* 0x0004640008000100 */
[----:B--2---:R-:W-:Y:S01]  /*1210*/  NOP ;  /* 0x0000000000007918 */ /* 0x004fe20000000000 */
.L_x_15:
[----:B------:R-:W2:Y:S01]  /*1220*/  LDCU UR26, c[0x0][0x36c] ;  /* 0x00006d80ff1a77ac */ /* 0x000ea20008000800 */
[----:B------:R-:W-:Y:S01]  /*1230*/  ISETP.NE.OR P3, PT, R0, 0x2, !P3 ;  /* 0x000000020000780c */ /* 0x000fe20005f65670 */
[----:B------:R-:W-:Y:S01]  /*1240*/  NOP ;  /* 0x0000000000007918 */ /* 0x000fe20000000000 */
[----:B------:R-:W-:Y:S01]  /*1250*/  LOP3.LUT R0, R56, 0x1f, RZ, 0xc0, !PT ;  /* 0x0000001f38007812 */ /* 0x000fe200078ec0ff */
[----:B------:R-:W-:Y:S02]  /*1260*/  UISETP.NE.AND UP4, UPT, UR21, 0x2, UPT ;  /* 0x000000021500788c */ /* 0x000fe4000bf85270 */
[----:B------:R-:W-:Y:S02]  /*1270*/  UISETP.NE.AND UP5, UPT, UR21, URZ, UPT ;  /* 0x000000ff1500728c */ /* 0x000fe4000bfa5270 */
[----:B--2---:R-:W-:-:S09]  /*1280*/  UISETP.EQ.U32.AND UP0, UPT, UR26, 0x1, UPT ;  /* 0x000000011a00788c */ /* 0x004fd2000bf02070 */
[----:B------:R-:W-:Y:S05]  /*1290*/  BRA.U !UP0, `(.L_x_16) ;  /* 0x0000000108087547 */ /* 0x000fea000b800000 */
[----:B-1-34-:R-:W-:Y:S01]  /*12a0*/  UCGABAR_ARV ;  /* 0x00000000000079c7 */ /* 0x01afe20008000000 */
[----:B------:R-:W-:Y:S05]  /*12b0*/  BRA `(.L_x_17) ;  /* 0x0000000000047947 */ /* 0x000fea0003800000 */
.L_x_16:
[----:B-1-34-:R-:W-:Y:S01]  /*12c0*/  NOP ;  /* 0x0000000000007918 */ /* 0x01afe20000000000 */
.L_x_17:
[----:B------:R-:W1:Y:S01]  /*12d0*/  S2UR UR7, SR_CTAID.X ;  /* 0x00000000000779c3 */ /* 0x000e620000002500 */
[----:B------:R-:W-:-:S05]  /*12e0*/  CS2R.32 R47, SR_CgaSize ;  /* 0x00000000002f7805 */ /* 0x000fca0000008a00 */
[----:B------:R-:W-:-:S05]  /*12f0*/  IMAD R47, R47, -0xa0, RZ ;  /* 0xffffff602f2f7824 */ /* 0x000fca00078e02ff */
[----:B------:R-:W-:-:S14]  /*1300*/  R2UR UR5, R47 ;  /* 0x000000002f0572ca */ /* 0x000fdc00000e0000 */
[----:B------:R-:W2:Y:S01]  /*1310*/  LDCU UR5, c[0x0][UR5+0x2b0] ;  /* 0x00005600050577ac */ /* 0x000ea20008000800 */
[----:B------:R-:W-:-:S05]  /*1320*/  CS2R.32 R47, SR_CgaSize ;  /* 0x00000000002f7805 */ /* 0x000fca0000008a00 */
[----:B------:R-:W-:-:S05]  /*1330*/  IMAD R47, R47, -0xa0, RZ ;  /* 0xffffff602f2f7824 */ /* 0x000fca00078e02ff */
[----:B------:R-:W-:-:S14]  /*1340*/  R2UR UR4, R47 ;  /* 0x000000002f0472ca */ /* 0x000fdc00000e0000 */
[----:B------:R-:W3:Y:S01]  /*1350*/  LDCU UR4, c[0x0][UR4+0x2b4] ;  /* 0x00005680040477ac */ /* 0x000ee20008000800 */
[----:B------:R-:W4:Y:S01]  /*1360*/  S2UR UR8, SR_CTAID.Y ;  /* 0x00000000000879c3 */ /* 0x000f220000002600 */
[----:B------:R-:W-:-:S05]  /*1370*/  CS2R.32 R47, SR_CgaSize ;  /* 0x00000000002f7805 */ /* 0x000fca0000008a00 */
[----:B------:R-:W-:-:S05]  /*1380*/  IMAD R47, R47, -0xa0, RZ ;  /* 0xffffff602f2f7824 */ /* 0x000fca00078e02ff */
[----:B------:R-:W-:-:S14]  /*1390*/  R2UR UR9, R47 ;  /* 0x000000002f0972ca */ /* 0x000fdc00000e0000 */
[----:B------:R-:W3:Y:S01]  /*13a0*/  LDCU UR9, c[0x0][UR9+0x2a0] ;  /* 0x00005400090977ac */ /* 0x000ee20008000800 */
[----:B------:R-:W-:-:S05]  /*13b0*/  CS2R.32 R47, SR_CgaSize ;  /* 0x00000000002f7805 */ /* 0x000fca0000008a00 */
[----:B------:R-:W-:-:S05]  /*13c0*/  IMAD R47, R47, -0xa0, RZ ;  /* 0xffffff602f2f7824 */ /* 0x000fca00078e02ff */
[----:B------:R-:W-:-:S14]  /*13d0*/  R2UR UR61, R47 ;  /* 0x000000002f3d72ca */ /* 0x000fdc00000e0000 */
[----:B------:R-:W3:Y:S01]  /*13e0*/  LDCU UR61, c[0x0][UR61+0x2a4] ;  /* 0x000054803d3d77ac */ /* 0x000ee20008000800 */
[----:B------:R-:W3:Y:S01]  /*13f0*/  S2UR UR6, SR_CgaCtaId ;  /* 0x00000000000679c3 */ /* 0x000ee20000008800 */
[----:B------:R-:W3:Y:S01]  /*1400*/  LDCU UR22, c[0x0][0xb24] ;  /* 0x00016480ff1677ac */ /* 0x000ee20008000800 */
[----:B------:R-:W3:Y:S01]  /*1410*/  LDCU UR42, c[0x0][0xb24] ;  /* 0x00016480ff2a77ac */ /* 0x000ee20008000800 */
[----:B-1----:R-:W-:-:S05]  /*1420*/  I2FP.F32.U32 R3, UR7 ;  /* 0x0000000700037c45 */ /* 0x002fca0008201000 */
[----:B------:R-:W1:Y:S01]  /*1430*/  S2UR UR36, SR_CTAID.Z ;  /* 0x00000000002479c3 */ /* 0x000e620000002700 */
[----:B------:R-:W1:Y:S01]  /*1440*/  LDCU UR25, c[0x0][0xb30] ;  /* 0x00016600ff1977ac */ /* 0x000e620008000800 */
[----:B--2---:R-:W-:Y:S01]  /*1450*/  FMUL R3, R3, UR5 ;  /* 0x0000000503037c20 */ /* 0x004fe20008400000 */
[----:B------:R-:W-:Y:S01]  /*1460*/  UMOV UR20, UR7 ;  /* 0x0000000700147c82 */ /* 0x000fe20008000000 */
[----:B----4-:R-:W-:Y:S01]  /*1470*/  I2FP.F32.U32 R2, UR8 ;  /* 0x0000000800027c45 */ /* 0x010fe20008201000 */
[----:B------:R-:W-:-:S03]  /*1480*/  UMOV UR24, UR8 ;  /* 0x0000000800187c82 */ /* 0x000fc60008000000 */
[----:B------:R-:W2:Y:S01]  /*1490*/  F2I.U32.TRUNC.NTZ R3, R3 ;  /* 0x0000000300037305 */ /* 0x000ea2000020f000 */
[----:B---3--:R-:W-:Y:S01]  /*14a0*/  FMUL R2, R2, UR4 ;  /* 0x0000000402027c20 */ /* 0x008fe20008400000 */
[----:B------:R-:W-:-:S06]  /*14b0*/  ULOP3.LUT UR4, UR6, 0x1, URZ, 0xc0, !UPT ;  /* 0x0000000106047892 */ /* 0x000fcc000f8ec0ff */
[----:B------:R-:W3:Y:S01]  /*14c0*/  F2I.U32.TRUNC.NTZ R2, R2 ;  /* 0x0000000200027305 */ /* 0x000ee2000020f000 */
[----:B------:R-:W-:-:S04]  /*14d0*/  UISETP.NE.U32.AND UP6, UPT, UR4, 0x1, UPT ;  /* 0x000000010400788c */ /* 0x000fc8000bfc5070 */
[----:B------:R-:W-:Y:S01]  /*14e0*/  USEL UR4, URZ, 0x300, UP6 ;  /* 0x00000300ff047887 */ /* 0x000fe2000b000000 */
[----:B--2---:R-:W-:Y:S02]  /*14f0*/  R2UR UR6, R3 ;  /* 0x00000000030672ca */ /* 0x004fe400000e0000 */
[----:B---3--:R-:W-:Y:S02]  /*1500*/  R2UR UR5, R2 ;  /* 0x00000000020572ca */ /* 0x008fe400000e0000 */
[----:B------:R-:W-:-:S09]  /*1510*/  PRMT R2, RZ, 0x7610, R2 ;  /* 0x00007610ff027816 */ /* 0x000fd20000000002 */
[----:B------:R-:W-:-:S04]  /*1520*/  UIADD3 UR6, UPT, UPT, -UR6, URZ, URZ ;  /* 0x000000ff06067290 */ /* 0x000fc8000fffe1ff */
[----:B------:R-:W-:Y:S02]  /*1530*/  UIMAD UR6, UR9, UR6, UR7 ;  /* 0x00000006090672a4 */ /* 0x000fe4000f8e0207 */
[----:B------:R-:W-:-:S04]  /*1540*/  UIADD3 UR5, UPT, UPT, -UR5, URZ, URZ ;  /* 0x000000ff05057290 */ /* 0x000fc8000fffe1ff */
[----:B------:R-:W-:Y:S01]  /*1550*/  IMAD.U32 R47, RZ, RZ, UR6 ;  /* 0x00000006ff2f7e24 */ /* 0x000fe2000f8e00ff */
[----:B------:R-:W-:Y:S01]  /*1560*/  UIMAD UR61, UR61, UR5, UR8 ;  /* 0x000000053d3d72a4 */ /* 0x000fe2000f8e0208 */
[----:B-1----:R-:W-:Y:S11]  /*1570*/  BRA.U UP5, `(.L_x_18) ;  /* 0x0000000105287547 */ /* 0x002ff6000b800000 */
[----:B------:R-:W-:Y:S01]  /*1580*/  R2UR UR7, R47 ;  /* 0x000000002f0772ca */ /* 0x000fe200000e0000 */
[----:B------:R-:W-:-:S04]  /*1590*/  UISETP.NE.AND UP0, UPT, UR61, URZ, UPT ;  /* 0x000000ff3d00728c */ /* 0x000fc8000bf05270 */
[----:B------:R-:W-:Y:S02]  /*15a0*/  USEL UR5, URZ, 0x2, UP0 ;  /* 0x00000002ff057887 */ /* 0x000fe40008000000 */
[----:B------:R-:W-:-:S06]  /*15b0*/  UISETP.NE.AND UP0, UPT, UR61, URZ, UPT ;  /* 0x000000ff3d00728c */ /* 0x000fcc000bf05270 */
[----:B------:R-:W-:-:S04]  /*15c0*/  UISETP.EQ.OR UP0, UPT, UR7, URZ, !UP0 ;  /* 0x000000ff0700728c */ /* 0x000fc8000c702670 */
[----:B------:R-:W-:Y:S02]  /*15d0*/  USEL UR6, URZ, 0x1, !UP0 ;  /* 0x00000001ff067887 */ /* 0x000fe4000c000000 */
[----:B------:R-:W-:-:S04]  /*15e0*/  UISETP.NE.AND UP0, UPT, UR7, 0x1, UPT ;  /* 0x000000010700788c */ /* 0x000fc8000bf05270 */
[----:B------:R-:W-:-:S04]  /*15f0*/  USEL UR5, UR5, 0x2, UP0 ;  /* 0x0000000205057887 */ /* 0x000fc80008000000 */
[----:B------:R-:W-:-:S06]  /*1600*/  UIADD3 UR5, UPT, UPT, UR6, UR5, URZ ;  /* 0x0000000506057290 */ /* 0x000fcc000fffe0ff */
[----:B------:R-:W-:-:S07]  /*1610*/  MOV R2, UR5 ;  /* 0x0000000500027c02 */ /* 0x000fce0008000f00 */
.L_x_18:
[----:B------:R-:W-:-:S09]  /*1620*/  UISETP.GE.AND UP0, UPT, UR22, 0x1, UPT ;  /* 0x000000011600788c */ /* 0x000fd2000bf06270 */
[----:B------:R-:W-:Y:S05]  /*1630*/  BRA.U !UP0, `(.L_x_19) ;  /* 0x0000000108d07547 */ /* 0x000fea000b800000 */
[----:B------:R-:W1:Y:S01]  /*1640*/  LDCU UR23, c[0x0][0xb0c] ;  /* 0x00016180ff1777ac */ /* 0x000e620008000800 */
[----:B------:R-:W2:Y:S01]  /*1650*/  LDCU.128 UR16, c[0x0][0xb10] ;  /* 0x00016200ff1077ac */ /* 0x000ea20008000c00 */
[----:B------:R-:W3:Y:S01]  /*1660*/  LDCU UR7, c[0x0][0x370] ;  /* 0x00006e00ff0777ac */ /* 0x000ee20008000800 */
[----:B------:R-:W4:Y:S01]  /*1670*/  LDCU UR14, c[0x0][0xb20] ;  /* 0x00016400ff0e77ac */ /* 0x000f220008000800 */
[----:B------:R-:W-:Y:S02]  /*1680*/  UISETP.NE.AND UP1, UPT, UR22, 0x1, UPT ;  /* 0x000000011600788c */ /* 0x000fe4000bf25270 */
[----:B-1----:R-:W-:Y:S02]  /*1690*/  UISETP.NE.AND UP0, UPT, UR23, 0x1, UPT ;  /* 0x000000011700788c */ /* 0x002fe4000bf05270 */
[----:B--2---:R-:W-:Y:S02]  /*16a0*/  UIMAD.WIDE.U32 UR10, UR20, UR16, URZ ;  /* 0x00000010140a72a5 */ /* 0x004fe4000f8e00ff */
[----:B---3--:R-:W-:-:S05]  /*16b0*/  UIMAD.WIDE.U32 UR8, UR7, UR16, URZ ;  /* 0x00000010070872a5 */ /* 0x008fca000f8e00ff */
[----:B------:R-:W-:Y:S01]  /*16c0*/  UMOV UR6, UR11 ;  /* 0x0000000b00067c82 */ /* 0x000fe20008000000 */
[----:B------:R-:W-:Y:S02]  /*16d0*/  UIMAD.WIDE.U32 UR10, UR24, UR19, URZ ;  /* 0x00000013180a72a5 */ /* 0x000fe4000f8e00ff */
[----:B------:R-:W-:Y:S01]  /*16e0*/  USHF.R.U32.HI UR6, URZ, UR17, UR6 ;  /* 0x00000011ff067299 */ /* 0x000fe20008011606 */
[----:B------:R-:W-:Y:S02]  /*16f0*/  UMOV UR8, UR9 ;  /* 0x0000000900087c82 */ /* 0x000fe40008000000 */
[----:B------:R-:W-:Y:S02]  /*1700*/  @UP0 USHF.R.U32.HI UR7, URZ, UR17, UR8 ;  /* 0x00000011ff070299 */ /* 0x000fe40008011608 */
[----:B------:R-:W1:Y:S01]  /*1710*/  LDCU UR8, c[0x0][0x374] ;  /* 0x00006e80ff0877ac */ /* 0x000e620008000800 */
[----:B------:R-:W-:-:S03]  /*1720*/  UMOV UR5, UR11 ;  /* 0x0000000b00057c82 */ /* 0x000fc60008000000 */
[----:B------:R-:W2:Y:S01]  /*1730*/  LDCU.64 UR10, c[0x0][0xb28] ;  /* 0x00016500ff0a77ac */ /* 0x000ea20008000a00 */
[----:B------:R-:W-:Y:S02]  /*1740*/  USEL UR6, UR20, UR6, !UP0 ;  /* 0x0000000614067287 */ /* 0x000fe4000c000000 */
[----:B------:R-:W-:Y:S02]  /*1750*/  UISETP.NE.AND UP0, UPT, UR18, 0x1, UPT ;  /* 0x000000011200788c */ /* 0x000fe4000bf05270 */
[----:B----4-:R-:W-:-:S04]  /*1760*/  USHF.R.U32.HI UR5, URZ, UR14, UR5 ;  /* 0x0000000eff057299 */ /* 0x010fc80008011605 */
[----:B------:R-:W-:Y:S02]  /*1770*/  USEL UR5, UR24, UR5, !UP0 ;  /* 0x0000000518057287 */ /* 0x000fe4000c000000 */
[----:B-1----:R-:W-:-:S07]  /*1780*/  UIMAD.WIDE.U32 UR12, UR8, UR19, URZ ;  /* 0x00000013080c72a5 */ /* 0x002fce000f8e00ff */
[----:B------:R-:W-:Y:S02]  /*1790*/  UMOV UR9, UR13 ;  /* 0x0000000d00097c82 */ /* 0x000fe40008000000 */
[----:B------:R-:W-:Y:S02]  /*17a0*/  @UP0 USHF.R.U32.HI UR8, URZ, UR14, UR9 ;  /* 0x0000000eff080299 */ /* 0x000fe40008011609 */
[----:B--2---:R-:W-:Y:S02]  /*17b0*/  UIMAD.WIDE.U32 UR14, UR7, UR10, URZ ;  /* 0x0000000a070e72a5 */ /* 0x004fe4000f8e00ff */
[----:B------:R-:W-:-:S05]  /*17c0*/  UIMAD.WIDE.U32 UR12, UR8, UR10, URZ ;  /* 0x0000000a080c72a5 */ /* 0x000fca000f8e00ff */
[----:B------:R-:W-:Y:S02]  /*17d0*/  UMOV UR14, UR15 ;  /* 0x0000000f000e7c82 */ /* 0x000fe40008000000 */
[----:B------:R-:W-:Y:S01]  /*17e0*/  UMOV UR12, UR13 ;  /* 0x0000000d000c7c82 */ /* 0x000fe20008000000 */
[----:B------:R-:W-:Y:S02]  /*17f0*/  @UP1 USHF.R.U32.HI UR7, URZ, UR11, UR14 ;  /* 0x0000000bff071299 */ /* 0x000fe4000801160e */
[----:B------:R-:W-:Y:S02]  /*1800*/  @UP1 USHF.R.U32.HI UR8, URZ, UR11, UR12 ;  /* 0x0000000bff081299 */ /* 0x000fe4000801160c */
[----:B------:R-:W-:Y:S02]  /*1810*/  UIMAD.WIDE.U32 UR12, UR5, UR10, URZ ;  /* 0x0000000a050c72a5 */ /* 0x000fe4000f8e00ff */
[----:B------:R-:W-:Y:S02]  /*1820*/  UIMAD UR8, UR8, UR22, URZ ;  /* 0x00000016080872a4 */ /* 0x000fe4000f8e02ff */
[----:B------:R-:W-:-:S02]  /*1830*/  UIMAD UR9, UR7, UR22, URZ ;  /* 0x00000016070972a4 */ /* 0x000fc4000f8e02ff */
[----:B------:R-:W-:-:S04]  /*1840*/  UISETP.GE.AND UP0, UPT, UR5, UR8, UPT ;  /* 0x000000080500728c */ /* 0x000fc8000bf06270 */
[----:B------:R-:W-:Y:S02]  /*1850*/  UISETP.GE.OR UP0, UPT, UR6, UR9, UP0 ;  /* 0x000000090600728c */ /* 0x000fe40008706670 */
[----:B------:R-:W-:-:S03]  /*1860*/  UIMAD.WIDE.U32 UR8, UR6, UR10, URZ ;  /* 0x0000000a060872a5 */ /* 0x000fc6000f8e00ff */
[----:B------:R-:W-:Y:S02]  /*1870*/  UMOV UR10, UR13 ;  /* 0x0000000d000a7c82 */ /* 0x000fe40008000000 */
[----:B------:R-:W-:-:S04]  /*1880*/  USHF.R.U32.HI UR10, URZ, UR11, UR10 ;  /* 0x0000000bff0a7299 */ /* 0x000fc8000801160a */
[----:B------:R-:W-:Y:S02]  /*1890*/  USEL UR8, UR5, UR10, !UP1 ;  /* 0x0000000a05087287 */ /* 0x000fe4000c800000 */
[----:B------:R-:W-:Y:S02]  /*18a0*/  @!UP0 USHF.R.U32.HI UR9, URZ, UR11, UR9 ;  /* 0x0000000bff098299 */ /* 0x000fe40008011609 */
[----:B------:R-:W-:Y:S02]  /*18b0*/  UIADD3 UR10, UPT, UPT, -UR8, URZ, URZ ;  /* 0x000000ff080a7290 */ /* 0x000fe4000fffe1ff */
[----:B------:R-:W-:Y:S02]  /*18c0*/  @!UP0 USEL UR9, UR6, UR9, !UP1 ;  /* 0x0000000906098287 */ /* 0x000fe4000c800000 */
[----:B------:R-:W-:Y:S02]  /*18d0*/  UIMAD UR10, UR22, UR10, UR5 ;  /* 0x0000000a160a72a4 */ /* 0x000fe4000f8e0205 */
[----:B------:R-:W-:-:S02]  /*18e0*/  UIADD3 UR11, UPT, UPT, -UR6, URZ, URZ ;  /* 0x000000ff060b7290 */ /* 0x000fc4000fffe1ff */
[----:B------:R-:W-:Y:S02]  /*18f0*/  @!UP0 UIMAD UR10, UR10, UR7, UR9 ;  /* 0x000000070a0a82a4 */ /* 0x000fe4000f8e0209 */
[----:B------:R-:W-:Y:S02]  /*1900*/  @!UP0 UIADD3 UR8, UPT, UPT, UR8, -UR9, URZ ;  /* 0x8000000908088290 */ /* 0x000fe4000fffe0ff */
[----:B------:R-:W-:Y:S02]  /*1910*/  UIADD3 UR7, UPT, UPT, -UR5, URZ, URZ ;  /* 0x000000ff05077290 */ /* 0x000fe4000fffe1ff */
[----:B------:R-:W-:Y:S02]  /*1920*/  @!UP0 UIMAD UR5, UR8, UR22, UR6 ;  /* 0x00000016080582a4 */ /* 0x000fe4000f8e0206 */
[----:B------:R-:W-:Y:S02]  /*1930*/  UIMAD UR24, UR18, UR7, UR24 ;  /* 0x00000007121872a4 */ /* 0x000fe4000f8e0218 */
[----:B------:R-:W-:Y:S01]  /*1940*/  UIMAD UR20, UR23, UR11, UR20 ;  /* 0x0000000b171472a4 */ /* 0x000fe2000f8e0214 */
[----:B------:R-:W-:Y:S01]  /*1950*/  @!UP0 UMOV UR6, UR10 ;  /* 0x0000000a00068c82 */ /* 0x000fe20008000000 */
[----:B------:R-:W-:-:S02]  /*1960*/  UIMAD UR24, UR5, UR18, UR24 ;  /* 0x00000012051872a4 */ /* 0x000fc4000f8e0218 */
[----:B------:R-:W-:-:S12]  /*1970*/  UIMAD UR20, UR6, UR23, UR20 ;  /* 0x00000017061472a4 */ /* 0x000fd8000f8e0214 */
.L_x_19:
[----:B------:R-:W-:-:S09]  /*1980*/  UISETP.NE.AND UP0, UPT, UR25, 0x1, UPT ;  /* 0x000000011900788c */ /* 0x000fd2000bf05270 */
[----:B------:R-:W-:Y:S05]  /*1990*/  BRA.U UP0, `(.L_x_20) ;  /* 0x0000000100447547 */ /* 0x000fea000b800000 */
[----:B------:R-:W1:Y:S01]  /*19a0*/  LDCU.128 UR8, c[0x0][0xb10] ;  /* 0x00016200ff0877ac */ /* 0x000e620008000c00 */
[----:B------:R-:W2:Y:S01]  /*19b0*/  LDCU UR12, c[0x0][0xb0c] ;  /* 0x00016180ff0c77ac */ /* 0x000ea20008000800 */
[----:B-1----:R-:W-:Y:S02]  /*19c0*/  UIMAD.WIDE.U32 UR6, UR20, UR8, URZ ;  /* 0x00000008140672a5 */ /* 0x002fe4000f8e00ff */
[----:B--2---:R-:W-:-:S05]  /*19d0*/  UISETP.NE.AND UP0, UPT, UR12, 0x1, UPT ;  /* 0x000000010c00788c */ /* 0x004fca000bf05270 */
[----:B------:R-:W-:Y:S01]  /*19e0*/  UMOV UR5, UR7 ;  /* 0x0000000700057c82 */ /* 0x000fe20008000000 */
[----:B------:R-:W-:Y:S02]  /*19f0*/  UIMAD.WIDE.U32 UR6, UR24, UR11, URZ ;  /* 0x0000000b180672a5 */ /* 0x000fe4000f8e00ff */
[----:B------:R-:W-:Y:S01]  /*1a00*/  USHF.R.U32.HI UR5, URZ, UR9, UR5 ;  /* 0x00000009ff057299 */ /* 0x000fe20008011605 */
[----:B------:R-:W1:Y:S03]  /*1a10*/  LDCU UR9, c[0x0][0xb20] ;  /* 0x00016400ff0977ac */ /* 0x000e660008000800 */
[----:B------:R-:W-:Y:S02]  /*1a20*/  USEL UR8, UR20, UR5, !UP0 ;  /* 0x0000000514087287 */ /* 0x000fe4000c000000 */
[----:B------:R-:W-:Y:S01]  /*1a30*/  UISETP.NE.AND UP0, UPT, UR10, 0x1, UPT ;  /* 0x000000010a00788c */ /* 0x000fe2000bf05270 */
[----:B------:R-:W-:-:S02]  /*1a40*/  UMOV UR5, UR7 ;  /* 0x0000000700057c82 */ /* 0x000fc40008000000 */
[----:B-1----:R-:W-:-:S04]  /*1a50*/  USHF.R.U32.HI UR5, URZ, UR9, UR5 ;  /* 0x00000009ff057299 */ /* 0x002fc80008011605 */
[----:B------:R-:W-:-:S04]  /*1a60*/  USEL UR5, UR24, UR5, !UP0 ;  /* 0x0000000518057287 */ /* 0x000fc8000c000000 */
[----:B------:R-:W-:Y:S02]  /*1a70*/  UIADD3 UR6, UPT, UPT, UR8, -UR5, URZ ;  /* 0x8000000508067290 */ /* 0x000fe4000fffe0ff */
[----:B------:R-:W-:Y:S02]  /*1a80*/  UIADD3 UR5, UPT, UPT, -UR8, UR5, URZ ;  /* 0x0000000508057290 */ /* 0x000fe4000fffe1ff */
[----:B------:R-:W-:Y:S02]  /*1a90*/  UIMAD UR24, UR6, UR10, UR24 ;  /* 0x0000000a061872a4 */ /* 0x000fe4000f8e0218 */
[----:B------:R-:W-:-:S12]  /*1aa0*/  UIMAD UR20, UR5, UR12, UR20 ;  /* 0x0000000c051472a4 */ /* 0x000fd8000f8e0214 */
.L_x_20:
[----:B------:R-:W-:Y:S02]  /*1ab0*/  UISETP.EQ.U32.AND UP0, UPT, UR26, 0x1, UPT ;  /* 0x000000011a00788c */ /* 0x000fe4000bf02070 */
[----:B------:R-:W-:-:S07]  /*1ac0*/  UISETP.NE.AND UP1, UPT, UR21, 0x2, UPT ;  /* 0x000000021500788c */ /* 0x000fce000bf25270 */
[----:B------:R-:W-:Y:S05]  /*1ad0*/  BRA.U !UP0, `(.L_x_21) ;  /* 0x00000001080c7547 */ /* 0x000fea000b800000 */
[----:B------:R-:W-:Y:S01]  /*1ae0*/  UCGABAR_WAIT ;  /* 0x0000000000007dc7 */ /* 0x000fe20008000000 */
[----:B------:R-:W-:Y:S01]  /*1af0*/  CCTL.IVALL ;  /* 0x00000000ff00798f */ /* 0x000fe20002000000 */
[----:B------:R-:W-:Y:S05]  /*1b00*/  BRA `(.L_x_22) ;  /* 0x0000000000047947 */ /* 0x000fea0003800000 */
.L_x_21:
[----:B------:R-:W-:Y:S06]  /*1b10*/  BAR.SYNC.DEFER_BLOCKING 0x0 ;  /* 0x0000000000007b1d */ /* 0x000fec0000010000 */
.L_x_22:
[----:B------:R-:W-:Y:S05]  /*1b20*/  BRA.U UP1, `(.L_x_23) ;  /* 0x0000002901207547 */ /* 0x000fea000b800000 */
[----:B------:R-:W1:Y:S01]  /*1b30*/  LDCU UR7, c[0x0][0x38c] ;  /* 0x00007180ff0777ac */ /* 0x000e620008000800 */
[----:B------:R-:W2:Y:S01]  /*1b40*/  S2UR UR8, SR_CgaCtaId ;  /* 0x00000000000879c3 */ /* 0x000ea20000008800 */
[----:B------:R-:W-:Y:S01]  /*1b50*/  PLOP3.LUT P1, PT, PT, PT, UP3, 0x80, 0x8 ;  /* 0x000000000008781c */ /* 0x000fe20003f2f038 */
[----:B------:R-:W-:Y:S01]  /*1b60*/  IMAD.MOV.U32 R12, RZ, RZ, 0x1 ;  /* 0x00000001ff0c7424 */ /* 0x000fe200078e00ff */
[----:B------:R-:W-:Y:S01]  /*1b70*/  UISETP.NE.AND UP0, UPT, UR21, URZ, UPT ;  /* 0x000000ff1500728c */ /* 0x000fe2000bf05270 */
[----:B------:R-:W-:Y:S01]  /*1b80*/  ISETP.EQ.OR P2, PT, R0, RZ, P3 ;  /* 0x000000ff0000720c */ /* 0x000fe20001f42670 */
[----:B------:R-:W-:Y:S01]  /*1b90*/  USEL UR26, URZ, 0x1, UP4 ;  /* 0x00000001ff1a7887 */ /* 0x000fe2000a000000 */
[----:B------:R-:W-:Y:S01]  /*1ba0*/  PLOP3.LUT P1, PT, P1, PT, PT, 0x8, 0x80 ;  /* 0x000000000080781c */ /* 0x000fe20000f2e170 */
[----:B------:R-:W-:Y:S01]  /*1bb0*/  UMOV UR15, 0x400 ;  /* 0x00000400000f7882 */ /* 0x000fe20000000000 */
[----:B------:R-:W-:Y:S01]  /*1bc0*/  CS2R R10, SRZ ;  /* 0x00000000000a7805 */ /* 0x000fe2000001ff00 */
[----:B------:R-:W-:Y:S01]  /*1bd0*/  USEL UR26, UR26, 0x2, UP0 ;  /* 0x000000021a1a7887 */ /* 0x000fe20008000000 */
[----:B------:R-:W-:Y:S01]  /*1be0*/  IMAD.MOV.U32 R9, RZ, RZ, RZ ;  /* 0x000000ffff097224 */ /* 0x000fe200078e00ff */
[----:B------:R-:W3:Y:S01]  /*1bf0*/  LDCU UR40, c[0x0][0x370] ;  /* 0x00006e00ff2877ac */ /* 0x000ee20008000800 */
[----:B------:R-:W-:Y:S01]  /*1c00*/  IMAD.MOV.U32 R8, RZ, RZ, 0x1 ;  /* 0x00000001ff087424 */ /* 0x000fe200078e00ff */
[----:B------:R-:W4:Y:S01]  /*1c10*/  LDCU.64 UR28, c[0x0][0x348] ;  /* 0x00006900ff1c77ac */ /* 0x000f220008000a00 */
[----:B-1----:R-:W-:-:S02]  /*1c20*/  UIADD3 UR6, UPT, UPT, UR7, 0xf, URZ ;  /* 0x0000000f07067890 */ /* 0x002fc4000fffe0ff */
[----:B------:R-:W-:Y:S02]  /*1c30*/  USHF.R.U32.HI UR45, URZ, 0x4, UR4 ;  /* 0x00000004ff2d7899 */ /* 0x000fe40008011604 */
[----:B------:R-:W-:Y:S02]  /*1c40*/  USHF.R.S32.HI UR5, URZ, 0x1f, UR6 ;  /* 0x0000001fff057899 */ /* 0x000fe40008011406 */
[----:B--2---:R-:W-:Y:S02]  /*1c50*/  ULEA UR15, UR8, UR15, 0x18 ;  /* 0x0000000f080f7291 */ /* 0x004fe4000f8ec0ff */
[----:B------:R-:W-:Y:S02]  /*1c60*/  ULEA.HI UR5, UR5, UR6, URZ, 0x4 ;  /* 0x0000000605057291 */ /* 0x000fe4000f8f20ff */
[----:B------:R-:W-:Y:S02]  /*1c70*/  UIADD3 UR6, UPT, UPT, UR7, -0x1, URZ ;  /* 0xffffffff07067890 */ /* 0x000fe4000fffe0ff */
[----:B------:R-:W-:-:S02]  /*1c80*/  USHF.R.S32.HI UR43, URZ, 0x4, UR5 ;  /* 0x00000004ff2b7899 */ /* 0x000fc40008011405 */
[----:B------:R-:W-:Y:S02]  /*1c90*/  UISETP.GE.U32.AND UP1, UPT, UR6, -0x1f, UPT ;  /* 0xffffffe10600788c */ /* 0x000fe4000bf26070 */
[----:B------:R-:W-:Y:S02]  /*1ca0*/  UISETP.LT.U32.AND UP0, UPT, UR43, 0x2a, UPT ;  /* 0x0000002a2b00788c */ /* 0x000fe4000bf01070 */
[----:B------:R-:W-:Y:S02]  /*1cb0*/  UIADD3 UR5, UPT, UPT, UR15, 0x600, URZ ;  /* 0x000006000f057890 */ /* 0x000fe4000fffe0ff */
[----:B------:R-:W-:Y:S02]  /*1cc0*/  USEL UR41, UR43, 0x2a, UP0 ;  /* 0x0000002a2b297887 */ /* 0x000fe40008000000 */
[----:B------:R-:W-:Y:S02]  /*1cd0*/  @UP6 UIADD3 UR5, UPT, UPT, UR15, URZ, URZ ;  /* 0x000000ff0f056290 */ /* 0x000fe4000fffe0ff */
[----:B------:R-:W-:-:S02]  /*1ce0*/  UIADD3 UR21, UPT, UPT, UR41, -0x1, URZ ;  /* 0xffffffff29157890 */ /* 0x000fc4000fffe0ff */
[----:B------:R-:W-:Y:S02]  /*1cf0*/  @UP1 UIADD3 UR21, UPT, UPT, UR41, URZ, URZ ;  /* 0x000000ff29151290 */ /* 0x000fe4000fffe0ff */
[----:B------:R-:W-:Y:S01]  /*1d00*/  UIADD3 UR46, UPT, UPT, UR7, 0x1e, URZ ;  /* 0x0000001e072e7890 */ /* 0x000fe2000fffe0ff */
[----:B------:R-:W1:Y:S01]  /*1d10*/  LDCU UR39, c[0x0][0x374] ;  /* 0x00006e80ff2777ac */ /* 0x000e620008000800 */
[----:B------:R-:W-:Y:S02]  /*1d20*/  UIADD3 UR5, UPT, UPT, UR5, 0x18600, URZ ;  /* 0x0001860005057890 */ /* 0x000fe4000fffe0ff */
[----:B------:R-:W-:Y:S02]  /*1d30*/  UIADD3 UR44, UPT, UPT, UR43, -UR41, URZ ;  /* 0x800000292b2c7290 */ /* 0x000fe4000fffe0ff */
[----:B------:R-:W-:Y:S01]  /*1d40*/  UIADD3 UR21, UPT, UPT, UR21, 0x1, URZ ;  /* 0x0000000115157890 */ /* 0x000fe2000fffe0ff */
[----:B---34-:R-:W-:-:S11]  /*1d50*/  UMOV UR13, URZ ;  /* 0x000000ff000d7c82 */ /* 0x018fd60008000000 */
.L_x_43:
[----:B------:R-:W2:Y:S02]  /*1d60*/  S2UR UR6, SR_CgaCtaId ;  /* 0x00000000000679c3 */ /* 0x000ea40000008800 */
[----:B--2---:R-:W-:-:S09]  /*1d70*/  UISETP.NE.AND UP0, UPT, UR6, URZ, UPT ;  /* 0x000000ff0600728c */ /* 0x004fd2000bf05270 */
[----:B------:R-:W-:Y:S05]  /*1d80*/  BRA.U UP0, `(.L_x_24) ;  /* 0x0000000100287547 */ /* 0x000fea000b800000 */
[----:B------:R-:W-:Y:S02]  /*1d90*/  LEA R0, R9, UR15, 0x3 ;  /* 0x0000000f09007c11 */ /* 0x000fe4000f8e18ff */
[----:B------:R-:W-:-:S04]  /*1da0*/  SHF.L.U32 R2, R8, 0x1f, RZ ;  /* 0x0000001f08027819 */ /* 0x000fc800000006ff */
[----:B------:R-:W2:Y:S02]  /*1db0*/  SYNCS.PHASECHK.TRANS64.TRYWAIT P0, [R0+URZ+0x350], R2 ;  /* 0x00035002000075a7 */ /* 0x000ea400080011ff */
[----:B--2---:R-:W-:Y:S05]  /*1dc0*/  @!P0 BRA `(.L_x_25) ;  /* 0x0000007400d88947 */ /* 0x004fea0003800000 */
.L_x_168:
[----:B------:R-:W-:Y:S01]  /*1dd0*/  VIADD R9, R9, 0x1 ;  /* 0x0000000109097836 */ /* 0x000fe20000000000 */
[----:B------:R2:W-:Y:S04]  /*1de0*/  SYNCS.ARRIVE.TRANS64.A1T0 RZ, [R0+URZ+0x340], RZ ;  /* 0x000340ff00ff79a7 */ /* 0x0005e800081000ff */
[----:B------:R-:W-:-:S04]  /*1df0*/  ISETP.NE.AND P0, PT, R9, 0x2, PT ;  /* 0x000000020900780c */ /* 0x000fc80003f05270 */
[----:B------:R-:W-:Y:S02]  /*1e00*/  SEL R9, R9, RZ, P0 ;  /* 0x000000ff09097207 */ /* 0x000fe40000000000 */
[----:B--2---:R-:W-:-:S04]  /*1e10*/  SEL R0, RZ, 0x1, P0 ;  /* 0x00000001ff007807 */ /* 0x004fc80000000000 */
[----:B------:R-:W-:-:S07]  /*1e20*/  LOP3.LUT R8, R8, R0, RZ, 0x3c, !PT ;  /* 0x0000000008087212 */ /* 0x000fce00078e3cff */
.L_x_24:
[----:B------:R-:W-:Y:S01]  /*1e30*/  ULEA UR6, UR13, UR15, 0x3 ;  /* 0x0000000f0d067291 */ /* 0x000fe2000f8e18ff */
[----:B------:R-:W-:Y:S01]  /*1e40*/  SHF.L.U32 R0, R12, 0x1f, RZ ;  /* 0x0000001f0c007819 */ /* 0x000fe200000006ff */
[----:B------:R-:W-:Y:S02]  /*1e50*/  UISETP.GE.U32.AND UP0, UPT, UR46, 0x1f, UPT ;  /* 0x0000001f2e00788c */ /* 0x000fe4000bf06070 */
[----:B------:R-:W-:Y:S02]  /*1e60*/  USHF.L.U32 UR35, UR20, 0x6, URZ ;  /* 0x0000000614237899 */ /* 0x000fe400080006ff */
[----:B------:R-:W-:Y:S01]  /*1e70*/  UIMAD UR19, UR24, 0x60, UR45 ;  /* 0x00000060181378a4 */ /* 0x000fe2000f8e022d */
[----:B------:R-:W-:Y:S02]  /*1e80*/  UMOV UR14, URZ ;  /* 0x000000ff000e7c82 */ /* 0x000fe40008000000 */
[----:B------:R2:W3:Y:S02]  /*1e90*/  SYNCS.PHASECHK.TRANS64.TRYWAIT P0, [UR6+0x150], R0 ;  /* 0x00015000ff0075a7 */ /* 0x0004e40008001106 */
[----:B------:R-:W-:Y:S07]  /*1ea0*/  BRA.U !UP0, `(.L_x_26) ;  /* 0x0000000108c07547 */ /* 0x000fee000b800000 */
[----:B------:R-:W-:Y:S01]  /*1eb0*/  UMOV UR8, URZ ;  /* 0x000000ff00087c82 */ /* 0x000fe20008000000 */
[----:B------:R-:W-:-:S05]  /*1ec0*/  UMOV UR7, UR13 ;  /* 0x0000000d00077c82 */ /* 0x000fca0008000000 */
.L_x_32:
[----:B---3--:R-:W-:Y:S01]  /*1ed0*/  @!P3 MOV R2, 0x1400 ;  /* 0x000014000002b802 */ /* 0x008fe20000000f00 */
[----:B----4-:R-:W-:Y:S01]  /*1ee0*/  ULEA UR33, UR7, UR15, 0x3 ;  /* 0x0000000f07217291 */ /* 0x010fe2000f8e18ff */
[----:B-1-3--:R-:W-:Y:S11]  /*1ef0*/  @P0 BRA `(.L_x_27) ;  /* 0x00000000000c0947 */ /* 0x00aff60003800000 */
[----:B------:R-:W-:Y:S04]  /*1f00*/  SHF.L.U32 R3, R12, 0x1f, RZ ;  /* 0x0000001f0c037819 */ /* 0x000fe800000006ff */
[----:B------:R-:W3:Y:S02]  /*1f10*/  SYNCS.PHASECHK.TRANS64.TRYWAIT P0, [UR33+0x150], R3 ;  /* 0x00015003ff0075a7 */ /* 0x000ee40008001121 */
[----:B---3--:R-:W-:Y:S05]  /*1f20*/  @!P0 BRA `(.L_x_28) ;  /* 0x0000007400948947 */ /* 0x008fea0003800000 */
.L_x_27:
[----:B------:R3:W-:Y:S01]  /*1f30*/  @!P3 SYNCS.ARRIVE.TRANS64 RZ, [UR33], R2 ;  /* 0x00000002ffffb9a7 */ /* 0x0007e20008000021 */
[----:B------:R-:W-:Y:S04]  /*1f40*/  ULOP3.LUT UR6, UR26, 0x2, URZ, 0xfc, !UPT ;  /* 0x000000021a067892 */ /* 0x000fe8000f8efcff */
[----:B------:R-:W-:Y:S09]  /*1f50*/  UISETP.NE.AND UP0, UPT, UR6, 0x2, UPT ;  /* 0x000000020600788c */ /* 0x000ff2000bf05270 */
[----:B------:R-:W-:Y:S05]  /*1f60*/  BRA.U UP0, `(.L_x_29) ;  /* 0x0000000100047547 */ /* 0x000fea000b800000 */
[----:B-1----:R-:W-:Y:S05]  /*1f70*/  BPT.TRAP 0x1 ;  /* 0x000000040000795c */ /* 0x002fea0000300000 */
.L_x_29:
[----:B------:R-:W-:Y:S04]  /*1f80*/  BSSY.RECONVERGENT B0, `(.L_x_30) ;  /* 0x0000003000007945 */ /* 0x000fe80003800200 */
[----:B------:R-:W-:Y:S05]  /*1f90*/  @P2 BRA `(.L_x_31) ;  /* 0x0000000000042947 */ /* 0x000fea0003800000 */
[----:B-1----:R-:W-:Y:S05]  /*1fa0*/  BPT.TRAP 0x1 ;  /* 0x000000040000795c */ /* 0x002fea0000300000 */
.L_x_31:
[----:B-1----:R-:W-:Y:S05]  /*1fb0*/  BSYNC.RECONVERGENT B0 ;  /* 0x0000000000007941 */ /* 0x002fea0003800200 */
.L_x_30:
[----:B------:R-:W-:Y:S02]  /*1fc0*/  UIADD3 UR6, UPT, UPT, UR7, 0x1, URZ ;  /* 0x0000000107067890 */ /* 0x000fe4000fffe0ff */
[----:B------:R-:W-:Y:S02]  /*1fd0*/  UIADD3 UR22, UP1, UPT, UR28, 0x80, URZ ;  /* 0x000000801c167890 */ /* 0x000fe4000ff3e0ff */
[----:B------:R-:W-:Y:S02]  /*1fe0*/  UISETP.NE.AND UP0, UPT, UR6, 0x2a, UPT ;  /* 0x0000002a0600788c */ /* 0x000fe4000bf05270 */
[----:B------:R-:W-:Y:S02]  /*1ff0*/  ULEA UR32, UR7, UR15, 0xb ;  /* 0x0000000f07207291 */ /* 0x000fe4000f8e58ff */
[----:B------:R-:W-:Y:S02]  /*2000*/  USEL UR9, URZ, 0x1, UP0 ;  /* 0x00000001ff097887 */ /* 0x000fe40008000000 */
[----:B------:R-:W-:Y:S02]  /*2010*/  USEL UR13, UR6, URZ, UP0 ;  /* 0x000000ff060d7287 */ /* 0x000fe40008000000 */
[----:B------:R-:W-:Y:S02]  /*2020*/  USHF.L.U32 UR34, UR8, 0x4, URZ ;  /* 0x0000000408227899 */ /* 0x000fe400080006ff */
[----:B------:R-:W-:Y:S01]  /*2030*/  ULEA UR6, UR13, UR15, 0x3 ;  /* 0x0000000f0d067291 */ /* 0x000fe2000f8e18ff */
[----:B------:R-:W-:Y:S01]  /*2040*/  LOP3.LUT R12, R12, UR9, RZ, 0x3c, !PT ;  /* 0x000000090c0c7c12 */ /* 0x000fe2000f8e3cff */
[----:B------:R-:W-:Y:S02]  /*2050*/  UIADD3.X UR23, UPT, UPT, URZ, UR29, URZ, UP1, !UPT ;  /* 0x0000001dff177290 */ /* 0x000fe40008ffe4ff */
[----:B------:R-:W-:Y:S01]  /*2060*/  UIADD3 UR32, UPT, UPT, UR32, 0x3600, URZ ;  /* 0x0000360020207890 */ /* 0x000fe2000fffe0ff */
[----:B--2---:R-:W-:Y:S01]  /*2070*/  SHF.L.U32 R0, R12, 0x1f, RZ ;  /* 0x0000001f0c007819 */ /* 0x004fe200000006ff */
[----:B------:R-:W-:Y:S02]  /*2080*/  UIADD3 UR10, UP0, UPT, UR28, 0x180, URZ ;  /* 0x000001801c0a7890 */ /* 0x000fe4000ff1e0ff */
[----:B------:R-:W-:Y:S01]  /*2090*/  UIADD3 UR8, UPT, UPT, UR8, 0x1, URZ ;  /* 0x0000000108087890 */ /* 0x000fe2000fffe0ff */
[----:B------:R4:W1:Y:S01]  /*20a0*/  SYNCS.PHASECHK.TRANS64.TRYWAIT P0, [UR6+0x150], R0 ;  /* 0x00015000ff0075a7 */ /* 0x0008620008001106 */
[----:B------:R-:W-:Y:S02]  /*20b0*/  UIMAD UR6, UR7, 0x600, UR4 ;  /* 0x00000600070678a4 */ /* 0x000fe4000f8e0204 */
[----:B------:R-:W-:Y:S02]  /*20c0*/  UIADD3.X UR11, UPT, UPT, URZ, UR29, URZ, UP0, !UPT ;  /* 0x0000001dff0b7290 */ /* 0x000fe400087fe4ff */
[----:B------:R-:W-:Y:S01]  /*20d0*/  ULEA UR6, UR6, UR15, 0x1 ;  /* 0x0000000f06067291 */ /* 0x000fe2000f8e08ff */
[----:B------:R-:W-:Y:S01]  /*20e0*/  UMOV UR24, 0x0 ;  /* 0x0000000000187882 */ /* 0x000fe20000000000 */
[----:B------:R-:W-:Y:S02]  /*20f0*/  UMOV UR25, 0x10000000 ;  /* 0x1000000000197882 */ /* 0x000fe40000000000 */
[----:B------:R-:W-:Y:S01]  /*2100*/  UIADD3 UR16, UPT, UPT, UR6, 0x18600, URZ ;  /* 0x0001860006107890 */ /* 0x000fe2000fffe0ff */
[----:B------:R4:W-:Y:S01]  /*2110*/  UTMALDG.3D [UR32], [UR22], desc[UR24] ;  /* 0x00001820160075b4 */ /* 0x0009e20008011000 */
[----:B------:R-:W-:Y:S01]  /*2120*/  UISETP.NE.AND UP0, UPT, UR8, UR21, UPT ;  /* 0x000000150800728c */ /* 0x000fe2000bf05270 */
[----:B------:R-:W-:Y:S01]  /*2130*/  UMOV UR6, 0x30000 ;  /* 0x0003000000067882 */ /* 0x000fe20000000000 */
[----:B------:R-:W-:Y:S01]  /*2140*/  UMOV UR20, UR36 ;  /* 0x0000002400147c82 */ /* 0x000fe20008000000 */
[----:B------:R-:W-:Y:S01]  /*2150*/  UMOV UR17, UR33 ;  /* 0x0000002100117c82 */ /* 0x000fe20008000000 */
[----:B------:R-:W-:Y:S01]  /*2160*/  UMOV UR18, UR34 ;  /* 0x0000002200127c82 */ /* 0x000fe20008000000 */
[----:B------:R-:W-:Y:S02]  /*2170*/  UMOV UR14, UR21 ;  /* 0x00000015000e7c82 */ /* 0x000fe40008000000 */
[----:B------:R4:W-:Y:S01]  /*2180*/  UTMALDG.3D.MULTICAST [UR16], [UR10], UR6, desc[UR24] ;  /* 0x000018100a0073b4 */ /* 0x0009e20008011806 */
[----:B------:R-:W-:Y:S01]  /*2190*/  UMOV UR7, UR13 ;  /* 0x0000000d00077c82 */ /* 0x000fe20008000000 */
[----:B------:R-:W-:Y:S05]  /*21a0*/  BRA.U UP0, `(.L_x_32) ;  /* 0xfffffffd00487547 */ /* 0x000fea000b83ffff */
.L_x_26:
[----:B----4-:R-:W-:Y:S01]  /*21b0*/  ULEA UR6, UR13, UR15, 0x3 ;  /* 0x0000000f0d067291 */ /* 0x010fe2000f8e18ff */
[----:B--2---:R-:W-:Y:S01]  /*21c0*/  SHF.L.U32 R0, R12, 0x1f, RZ ;  /* 0x0000001f0c007819 */ /* 0x004fe200000006ff */
[----:B------:R-:W-:Y:S01]  /*21d0*/  @!P1 SYNCS.ARRIVE.TRANS64.A1T0 RZ, [UR15+0x2d8], RZ ;  /* 0x0002d8ffffff99a7 */ /* 0x000fe2000810000f */
[----:B------:R-:W-:-:S06]  /*21e0*/  UISETP.GT.AND UP0, UPT, UR43, UR41, UPT ;  /* 0x000000292b00728c */ /* 0x000fcc000bf04270 */
[----:B-1-3--:R1:W2:Y:S03]  /*21f0*/  SYNCS.PHASECHK.TRANS64.TRYWAIT P0, [UR6+0x150], R0 ;  /* 0x00015000ff0075a7 */ /* 0x00a2a60008001106 */
[----:B------:R-:W-:Y:S05]  /*2200*/  BRA.U !UP0, `(.L_x_33) ;  /* 0x0000000108bc7547 */ /* 0x000fea000b800000 */
[----:B------:R-:W-:Y:S01]  /*2210*/  UIADD3 UR27, UPT, UPT, UR44, UR14, URZ ;  /* 0x0000000e2c1b7290 */ /* 0x000fe2000fffe0ff */
[----:B------:R-:W-:-:S11]  /*2220*/  UMOV UR6, UR13 ;  /* 0x0000000d00067c82 */ /* 0x000fd60008000000 */
.L_x_39:
[----:B--2---:R-:W-:Y:S01]  /*2230*/  @!P3 MOV R2, 0x1400 ;  /* 0x000014000002b802 */ /* 0x004fe20000000f00 */
[----:B---3--:R-:W-:Y:S01]  /*2240*/  ULEA UR9, UR6, UR15, 0x3 ;  /* 0x0000000f06097291 */ /* 0x008fe2000f8e18ff */
[----:B--2-4-:R-:W-:Y:S11]  /*2250*/  @P0 BRA `(.L_x_34) ;  /* 0x00000000000c0947 */ /* 0x014ff60003800000 */
[----:B------:R-:W-:Y:S04]  /*2260*/  SHF.L.U32 R3, R12, 0x1f, RZ ;  /* 0x0000001f0c037819 */ /* 0x000fe800000006ff */
[----:B------:R-:W2:Y:S02]  /*2270*/  SYNCS.PHASECHK.TRANS64.TRYWAIT P0, [UR9+0x150], R3 ;  /* 0x00015003ff0075a7 */ /* 0x000ea40008001109 */
[----:B--2---:R-:W-:Y:S05]  /*2280*/  @!P0 BRA `(.L_x_35) ;  /* 0x0000007000d48947 */ /* 0x004fea0003800000 */
.L_x_34:
[----:B------:R2:W-:Y:S01]  /*2290*/  @!P3 SYNCS.ARRIVE.TRANS64 RZ, [UR9], R2 ;  /* 0x00000002ffffb9a7 */ /* 0x0005e20008000009 */
[----:B------:R-:W-:Y:S04]  /*22a0*/  ULOP3.LUT UR7, UR26, 0x2, URZ, 0xfc, !UPT ;  /* 0x000000021a077892 */ /* 0x000fe8000f8efcff */
[----:B------:R-:W-:Y:S09]  /*22b0*/  UISETP.NE.AND UP0, UPT, UR7, 0x2, UPT ;  /* 0x000000020700788c */ /* 0x000ff2000bf05270 */
[----:B------:R-:W-:Y:S05]  /*22c0*/  BRA.U UP0, `(.L_x_36) ;  /* 0x0000000100047547 */ /* 0x000fea000b800000 */
[----:B------:R-:W-:Y:S05]  /*22d0*/  BPT.TRAP 0x1 ;  /* 0x000000040000795c */ /* 0x000fea0000300000 */
.L_x_36:
[----:B------:R-:W-:Y:S04]  /*22e0*/  BSSY.RECONVERGENT B0, `(.L_x_37) ;  /* 0x0000003000007945 */ /* 0x000fe80003800200 */
[----:B------:R-:W-:Y:S05]  /*22f0*/  @P2 BRA `(.L_x_38) ;  /* 0x0000000000042947 */ /* 0x000fea0003800000 */
[----:B------:R-:W-:Y:S05]  /*2300*/  BPT.TRAP 0x1 ;  /* 0x000000040000795c */ /* 0x000fea0000300000 */
.L_x_38:
[----:B------:R-:W-:Y:S05]  /*2310*/  BSYNC.RECONVERGENT B0 ;  /* 0x0000000000007941 */ /* 0x000fea0003800200 */
.L_x_37:
[----:B------:R-:W-:Y:S02]  /*2320*/  UIADD3 UR7, UPT, UPT, UR6, 0x1, URZ ;  /* 0x0000000106077890 */ /* 0x000fe4000fffe0ff */
[----:B------:R-:W-:Y:S02]  /*2330*/  UIADD3 UR22, UP1, UPT, UR28, 0x80, URZ ;  /* 0x000000801c167890 */ /* 0x000fe4000ff3e0ff */
[----:B------:R-:W-:Y:S02]  /*2340*/  UISETP.NE.AND UP0, UPT, UR7, 0x2a, UPT ;  /* 0x0000002a0700788c */ /* 0x000fe4000bf05270 */
[----:B------:R-:W-:Y:S02]  /*2350*/  USHF.L.U32 UR10, UR14, 0x4, URZ ;  /* 0x000000040e0a7899 */ /* 0x000fe400080006ff */
[----:B------:R-:W-:Y:S02]  /*2360*/  USEL UR8, URZ, 0x1, UP0 ;  /* 0x00000001ff087887 */ /* 0x000fe40008000000 */
[----:B------:R-:W-:Y:S02]  /*2370*/  USEL UR13, UR7, URZ, UP0 ;  /* 0x000000ff070d7287 */ /* 0x000fe40008000000 */
[----:B------:R-:W-:Y:S02]  /*2380*/  UIADD3.X UR23, UPT, UPT, URZ, UR29, URZ, UP1, !UPT ;  /* 0x0000001dff177290 */ /* 0x000fe40008ffe4ff */
[----:B------:R-:W-:Y:S01]  /*2390*/  ULEA UR7, UR13, UR15, 0x3 ;  /* 0x0000000f0d077291 */ /* 0x000fe2000f8e18ff */
[----:B------:R-:W-:Y:S01]  /*23a0*/  LOP3.LUT R12, R12, UR8, RZ, 0x3c, !PT ;  /* 0x000000080c0c7c12 */ /* 0x000fe2000f8e3cff */
[----:B------:R-:W-:Y:S02]  /*23b0*/  ULEA UR8, UR6, UR15, 0xb ;  /* 0x0000000f06087291 */ /* 0x000fe4000f8e58ff */
[----:B------:R-:W-:Y:S01]  /*23c0*/  UIADD3 UR24, UP0, UPT, UR28, 0x180, URZ ;  /* 0x000001801c187890 */ /* 0x000fe2000ff1e0ff */
[----:B-1----:R-:W-:Y:S01]  /*23d0*/  SHF.L.U32 R0, R12, 0x1f, RZ ;  /* 0x0000001f0c007819 */ /* 0x002fe200000006ff */
[----:B------:R-:W-:Y:S02]  /*23e0*/  UIADD3 UR8, UPT, UPT, UR8, 0x3600, URZ ;  /* 0x0000360008087890 */ /* 0x000fe4000fffe0ff */
[----:B------:R-:W-:Y:S01]  /*23f0*/  UIMAD UR16, UR6, 0xc00, UR5 ;  /* 0x00000c00061078a4 */ /* 0x000fe2000f8e0205 */
[----:B------:R3:W4:Y:S01]  /*2400*/  SYNCS.PHASECHK.TRANS64.TRYWAIT P0, [UR7+0x150], R0 ;  /* 0x00015000ff0075a7 */ /* 0x0007220008001107 */
[----:B------:R-:W-:Y:S01]  /*2410*/  UMOV UR30, 0x0 ;  /* 0x00000000001e7882 */ /* 0x000fe20000000000 */
[----:B------:R-:W-:Y:S01]  /*2420*/  UMOV UR31, 0x10000000 ;  /* 0x10000000001f7882 */ /* 0x000fe20000000000 */
[----:B------:R-:W-:Y:S01]  /*2430*/  UMOV UR11, UR35 ;  /* 0x00000023000b7c82 */ /* 0x000fe20008000000 */
[----:B------:R-:W-:Y:S01]  /*2440*/  UMOV UR12, UR36 ;  /* 0x00000024000c7c82 */ /* 0x000fe20008000000 */
[----:B------:R-:W-:Y:S01]  /*2450*/  UIADD3.X UR25, UPT, UPT, URZ, UR29, URZ, UP0, !UPT ;  /* 0x0000001dff197290 */ /* 0x000fe200087fe4ff */
[----:B------:R3:W-:Y:S01]  /*2460*/  UTMALDG.3D [UR8], [UR22], desc[UR30] ;  /* 0x00001e08160075b4 */ /* 0x0007e20008011000 */
[----:B------:R-:W-:Y:S01]  /*2470*/  UIADD3 UR14, UPT, UPT, UR14, 0x1, URZ ;  /* 0x000000010e0e7890 */ /* 0x000fe2000fffe0ff */
[----:B------:R-:W-:Y:S01]  /*2480*/  UMOV UR7, 0x30000 ;  /* 0x0003000000077882 */ /* 0x000fe20000000000 */
[----:B------:R-:W-:Y:S01]  /*2490*/  UMOV UR20, UR36 ;  /* 0x0000002400147c82 */ /* 0x000fe20008000000 */
[----:B------:R-:W-:Y:S01]  /*24a0*/  UMOV UR17, UR9 ;  /* 0x0000000900117c82 */ /* 0x000fe20008000000 */
[----:B------:R-:W-:Y:S01]  /*24b0*/  UMOV UR18, UR10 ;  /* 0x0000000a00127c82 */ /* 0x000fe20008000000 */
[----:B------:R-:W-:Y:S02]  /*24c0*/  UISETP.NE.AND UP0, UPT, UR14, UR27, UPT ;  /* 0x0000001b0e00728c */ /* 0x000fe4000bf05270 */
[----:B------:R3:W-:Y:S01]  /*24d0*/  UTMALDG.3D.MULTICAST [UR16], [UR24], UR7, desc[UR30] ;  /* 0x00001e10180073b4 */ /* 0x0007e20008011807 */
[----:B------:R-:W-:Y:S06]  /*24e0*/  UMOV UR6, UR13 ;  /* 0x0000000d00067c82 */ /* 0x000fec0008000000 */
[----:B------:R-:W-:Y:S05]  /*24f0*/  BRA.U UP0, `(.L_x_39) ;  /* 0xfffffffd004c7547 */ /* 0x000fea000b83ffff */
.L_x_33:
[C---:B------:R-:W-:Y:S01]  /*2500*/  LEA R3, R11.reuse, UR15, 0x3 ;  /* 0x0000000f0b037c11 */ /* 0x040fe2000f8e18ff */
[----:B------:R-:W-:Y:S01]  /*2510*/  NOP ;  /* 0x0000000000007918 */ /* 0x000fe20000000000 */
[----:B-1-3--:R-:W-:Y:S02]  /*2520*/  SHF.L.U32 R0, R10, 0x1f, RZ ;  /* 0x0000001f0a007819 */ /* 0x00afe400000006ff */
[----:B------:R-:W-:Y:S02]  /*2530*/  LEA R4, R11, UR15, 0x4 ;  /* 0x0000000f0b047c11 */ /* 0x000fe4000f8e20ff */
[----:B--2-4-:R-:W1:Y:S02]  /*2540*/  SYNCS.PHASECHK.TRANS64.TRYWAIT P0, [R3+URZ+0x2e0], R0 ;  /* 0x0002e000030075a7 */ /* 0x014e6400080011ff */
[----:B-1----:R-:W-:Y:S05]  /*2550*/  @!P0 BRA `(.L_x_40) ;  /* 0x0000007000388947 */ /* 0x002fea0003800000 */
.L_x_171:
[----:B------:R-:W2:Y:S01]  /*2560*/  LDS.128 R4, [R4+0x370] ;  /* 0x0003700004047984 */ /* 0x000ea20000000c00 */
[----:B------:R-:W-:Y:S01]  /*2570*/  UISETP.GE.AND UP0, UPT, UR42, 0x1, UPT ;  /* 0x000000012a00788c */ /* 0x000fe2000bf06270 */
[----:B------:R-:W-:Y:S01]  /*2580*/  @!PT LDS RZ, [RZ] ;  /* 0x00000000fffff984 */ /* 0x000fe20000000800 */
[----:B------:R-:W-:Y:S01]  /*2590*/  @!PT LDS RZ, [RZ] ;  /* 0x00000000fffff984 */ /* 0x000fe20000000800 */
[----:B------:R-:W-:Y:S01]  /*25a0*/  @!PT LDS RZ, [RZ] ;  /* 0x00000000fffff984 */ /* 0x000fe20000000800 */
[----:B------:R-:W-:Y:S01]  /*25b0*/  @!PT LDS RZ, [RZ] ;  /* 0x00000000fffff984 */ /* 0x000fe20000000800 */
[----:B------:R3:W-:Y:S06]  /*25c0*/  MEMBAR.ALL.CTA ;  /* 0x0000000000007992 */ /* 0x0007ec0000008000 */
[----:B---3--:R-:W3:Y:S01]  /*25d0*/  FENCE.VIEW.ASYNC.S ;  /* 0x00000000000073c6 */ /* 0x008ee20000000000 */
[----:B--2---:R-:W-:-:S13]  /*25e0*/  LOP3.LUT P0, RZ, R6, 0x1, RZ, 0xc0, !PT ;  /* 0x0000000106ff7812 */ /* 0x004fda000780c0ff */
[----:B---3--:R-:W-:Y:S01]  /*25f0*/  VOTEU.ANY UP1, P0 ;  /* 0x0000000000ff7886 */ /* 0x008fe20000020100 */
[----:B------:R-:W-:-:S13]  /*2600*/  PLOP3.LUT P0, PT, PT, PT, UP1, 0x80, 0x8 ;  /* 0x000000000008781c */ /* 0x000fda0003f0f018 */
[----:B-1----:R-:W-:Y:S02]  /*2610*/  @P0 LOP3.LUT R0, R5, 0xffff, RZ, 0xc0, !PT ;  /* 0x0000ffff05000812 */ /* 0x002fe400078ec0ff */
[----:B------:R-:W-:Y:S02]  /*2620*/  @P0 MOV R2, R4 ;  /* 0x0000000400020202 */ /* 0x000fe40000000f00 */
[----:B------:R-:W-:Y:S01]  /*2630*/  @P0 R2UR UR7, R0 ;  /* 0x00000000000702ca */ /* 0x000fe200000e0000 */
[----:B------:R-:W-:Y:S01]  /*2640*/  VIADD R0, R3, 0x2f0 ;  /* 0x000002f003007836 */ /* 0x000fe20000000000 */
[----:B------:R-:W-:Y:S02]  /*2650*/  @P0 SHF.R.U32.HI R4, RZ, 0x10, R5 ;  /* 0x00000010ff040819 */ /* 0x000fe40000011605 */
[----:B------:R-:W-:Y:S02]  /*2660*/  @P0 R2UR UR8, R2 ;  /* 0x00000000020802ca */ /* 0x000fe400000e0000 */
[----:B------:R-:W-:-:S02]  /*2670*/  PRMT R0, RZ, 0x654, R0 ;  /* 0x00000654ff007816 */ /* 0x000fc40000000000 */
[----:B------:R-:W-:Y:S02]  /*2680*/  @P0 R2UR UR6, R4 ;  /* 0x00000000040602ca */ /* 0x000fe400000e0000 */
[----:B------:R1:W-:Y:S03]  /*2690*/  SYNCS.ARRIVE.TRANS64.RED.A1T0 RZ, [R0+URZ], RZ ;  /* 0x000000ff00ff79a7 */ /* 0x0003e600081004ff */
[----:B------:R-:W-:-:S04]  /*26a0*/  @UP1 UMOV UR37, UR7 ;  /* 0x0000000700251c82 */ /* 0x000fc80008000000 */
[----:B------:R-:W-:-:S04]  /*26b0*/  @UP1 UMOV UR38, UR8 ;  /* 0x0000000800261c82 */ /* 0x000fc80008000000 */
[----:B------:R-:W-:Y:S01]  /*26c0*/  @UP1 UMOV UR36, UR6 ;  /* 0x0000000600241c82 */ /* 0x000fe20008000000 */
[----:B------:R-:W-:Y:S05]  /*26d0*/  BRA.U !UP0, `(.L_x_41) ;  /* 0x0000000108d47547 */ /* 0x000fea000b800000 */
[----:B------:R-:W2:Y:S01]  /*26e0*/  LDCU.128 UR16, c[0x0][0xb10] ;  /* 0x00016200ff1077ac */ /* 0x000ea20008000c00 */
[----:B------:R-:W3:Y:S01]  /*26f0*/  LDCU UR12, c[0x0][0xb20] ;  /* 0x00016400ff0c77ac */ /* 0x000ee20008000800 */
[----:B------:R-:W4:Y:S01]  /*2700*/  LDCU UR20, c[0x0][0xb0c] ;  /* 0x00016180ff1477ac */ /* 0x000f220008000800 */
[----:B------:R-:W1:Y:S01]  /*2710*/  LDCU.64 UR10, c[0x0][0xb28] ;  /* 0x00016500ff0a77ac */ /* 0x000e620008000a00 */
[----:B------:R-:W-:Y:S02]  /*2720*/  UISETP.NE.AND UP3, UPT, UR42, 0x1, UPT ;  /* 0x000000012a00788c */ /* 0x000fe4000bf65270 */
[----:B--2---:R-:W-:Y:S02]  /*2730*/  UIMAD.WIDE.U32 UR8, UR39, UR19, URZ ;  /* 0x00000013270872a5 */ /* 0x004fe4000f8e00ff */
[----:B------:R-:W-:Y:S02]  /*2740*/  UIMAD.WIDE.U32 UR6, UR40, UR16, URZ ;  /* 0x00000010280672a5 */ /* 0x000fe4000f8e00ff */
[----:B------:R-:W-:-:S02]  /*2750*/  UISETP.NE.AND UP0, UPT, UR18, 0x1, UPT ;  /* 0x000000011200788c */ /* 0x000fc4000bf05270 */
[----:B------:R-:W-:Y:S01]  /*2760*/  UIMAD.WIDE.U32 UR30, UR37, UR19, URZ ;  /* 0x00000013251e72a5 */ /* 0x000fe2000f8e00ff */
[----:B------:R-:W-:Y:S02]  /*2770*/  UMOV UR8, UR9 ;  /* 0x0000000900087c82 */ /* 0x000fe40008000000 */
[----:B------:R-:W-:Y:S01]  /*2780*/  UMOV UR6, UR7 ;  /* 0x0000000700067c82 */ /* 0x000fe20008000000 */
[----:B---3--:R-:W-:Y:S02]  /*2790*/  USHF.R.U32.HI UR8, URZ, UR12, UR8 ;  /* 0x0000000cff087299 */ /* 0x008fe40008011608 */
[----:B----4-:R-:W-:Y:S02]  /*27a0*/  UISETP.NE.AND UP2, UPT, UR20, 0x1, UPT ;  /* 0x000000011400788c */ /* 0x010fe4000bf45270 */
[----:B------:R-:W-:Y:S02]  /*27b0*/  USHF.R.U32.HI UR6, URZ, UR17, UR6 ;  /* 0x00000011ff067299 */ /* 0x000fe40008011606 */
[----:B------:R-:W-:-:S02]  /*27c0*/  USEL UR7, UR39, UR8, !UP0 ;  /* 0x0000000827077287 */ /* 0x000fc4000c000000 */
[----:B------:R-:W-:Y:S02]  /*27d0*/  USEL UR8, UR40, UR6, !UP2 ;  /* 0x0000000628087287 */ /* 0x000fe4000d000000 */
[----:B-1----:R-:W-:Y:S01]  /*27e0*/  UIMAD.WIDE.U32 UR22, UR7, UR10, URZ ;  /* 0x0000000a071672a5 */ /* 0x002fe2000f8e00ff */
[----:B------:R-:W-:Y:S01]  /*27f0*/  UMOV UR6, UR31 ;  /* 0x0000001f00067c82 */ /* 0x000fe20008000000 */
[----:B------:R-:W-:Y:S02]  /*2800*/  UIMAD.WIDE.U32 UR24, UR38, UR16, URZ ;  /* 0x00000010261872a5 */ /* 0x000fe4000f8e00ff */
[----:B------:R-:W-:-:S03]  /*2810*/  UIMAD.WIDE.U32 UR30, UR8, UR10, URZ ;  /* 0x0000000a081e72a5 */ /* 0x000fc6000f8e00ff */
[----:B------:R-:W-:Y:S01]  /*2820*/  UMOV UR22, UR23 ;  /* 0x0000001700167c82 */ /* 0x000fe20008000000 */
[----:B------:R-:W-:Y:S02]  /*2830*/  USHF.R.U32.HI UR6, URZ, UR12, UR6 ;  /* 0x0000000cff067299 */ /* 0x000fe40008011606 */
[----:B------:R-:W-:Y:S01]  /*2840*/  @UP3 USHF.R.U32.HI UR7, URZ, UR11, UR22 ;  /* 0x0000000bff073299 */ /* 0x000fe20008011616 */
[----:B------:R-:W-:Y:S01]  /*2850*/  UMOV UR24, UR25 ;  /* 0x0000001900187c82 */ /* 0x000fe20008000000 */
[----:B------:R-:W-:Y:S01]  /*2860*/  UMOV UR30, UR31 ;  /* 0x0000001f001e7c82 */ /* 0x000fe20008000000 */
[----:B------:R-:W-:Y:S02]  /*2870*/  USHF.R.U32.HI UR17, URZ, UR17, UR24 ;  /* 0x00000011ff117299 */ /* 0x000fe40008011618 */
[----:B------:R-:W-:Y:S02]  /*2880*/  USEL UR6, UR37, UR6, !UP0 ;  /* 0x0000000625067287 */ /* 0x000fe4000c000000 */
[----:B------:R-:W-:-:S02]  /*2890*/  @UP3 USHF.R.U32.HI UR8, URZ, UR11, UR30 ;  /* 0x0000000bff083299 */ /* 0x000fc4000801161e */
[----:B------:R-:W-:Y:S02]  /*28a0*/  UIMAD UR9, UR42, UR7, URZ ;  /* 0x000000072a0972a4 */ /* 0x000fe4000f8e02ff */
[----:B------:R-:W-:Y:S02]  /*28b0*/  USEL UR7, UR38, UR17, !UP2 ;  /* 0x0000001126077287 */ /* 0x000fe4000d000000 */
[----:B------:R-:W-:Y:S02]  /*28c0*/  UIMAD UR12, UR42, UR8, URZ ;  /* 0x000000082a0c72a4 */ /* 0x000fe4000f8e02ff */
[----:B------:R-:W-:Y:S02]  /*28d0*/  UISETP.GE.AND UP0, UPT, UR6, UR9, UPT ;  /* 0x000000090600728c */ /* 0x000fe4000bf06270 */
[----:B------:R-:W-:Y:S02]  /*28e0*/  UIMAD.WIDE.U32 UR22, UR6, UR10, URZ ;  /* 0x0000000a061672a5 */ /* 0x000fe4000f8e00ff */
[----:B------:R-:W-:-:S02]  /*28f0*/  UISETP.GE.OR UP0, UPT, UR7, UR12, UP0 ;  /* 0x0000000c0700728c */ /* 0x000fc40008706670 */
[----:B------:R-:W-:Y:S02]  /*2900*/  UIMAD.WIDE.U32 UR16, UR7, UR10, URZ ;  /* 0x0000000a071072a5 */ /* 0x000fe4000f8e00ff */
[----:B------:R-:W-:Y:S01]  /*2910*/  UIADD3 UR12, UPT, UPT, -UR6, URZ, URZ ;  /* 0x000000ff060c7290 */ /* 0x000fe2000fffe1ff */
[----:B------:R-:W-:Y:S01]  /*2920*/  UMOV UR10, UR23 ;  /* 0x00000017000a7c82 */ /* 0x000fe20008000000 */
[----:B------:R-:W-:Y:S02]  /*2930*/  UIADD3 UR14, UPT, UPT, -UR7, URZ, URZ ;  /* 0x000000ff070e7290 */ /* 0x000fe4000fffe1ff */
[----:B------:R-:W-:-:S03]  /*2940*/  USHF.R.U32.HI UR10, URZ, UR11, UR10 ;  /* 0x0000000bff0a7299 */ /* 0x000fc6000801160a */
[----:B------:R-:W-:Y:S01]  /*2950*/  @!UP0 UMOV UR9, UR17 ;  /* 0x0000001100098c82 */ /* 0x000fe20008000000 */
[----:B------:R-:W-:Y:S02]  /*2960*/  UIMAD UR12, UR18, UR12, UR37 ;  /* 0x0000000c120c72a4 */ /* 0x000fe4000f8e0225 */
[----:B------:R-:W-:Y:S02]  /*2970*/  USEL UR10, UR6, UR10, !UP3 ;  /* 0x0000000a060a7287 */ /* 0x000fe4000d800000 */
[----:B------:R-:W-:Y:S02]  /*2980*/  @!UP0 USHF.R.U32.HI UR9, URZ, UR11, UR9 ;  /* 0x0000000bff098299 */ /* 0x000fe40008011609 */
[----:B------:R-:W-:Y:S02]  /*2990*/  UIADD3 UR11, UPT, UPT, -UR10, URZ, URZ ;  /* 0x000000ff0a0b7290 */ /* 0x000fe4000fffe1ff */
[----:B------:R-:W-:Y:S02]  /*29a0*/  @!UP0 USEL UR9, UR7, UR9, !UP3 ;  /* 0x0000000907098287 */ /* 0x000fe4000d800000 */
[----:B------:R-:W-:-:S02]  /*29b0*/  UIMAD UR11, UR42, UR11, UR6 ;  /* 0x0000000b2a0b72a4 */ /* 0x000fc4000f8e0206 */
[----:B------:R-:W-:Y:S02]  /*29c0*/  @!UP0 UIADD3 UR10, UPT, UPT, UR10, -UR9, URZ ;  /* 0x800000090a0a8290 */ /* 0x000fe4000fffe0ff */
[----:B------:R-:W-:Y:S02]  /*29d0*/  @!UP0 UIMAD UR9, UR11, UR8, UR9 ;  /* 0x000000080b0982a4 */ /* 0x000fe4000f8e0209 */
[----:B------:R-:W-:Y:S02]  /*29e0*/  @!UP0 UIMAD UR6, UR42, UR10, UR7 ;  /* 0x0000000a2a0682a4 */ /* 0x000fe4000f8e0207 */
[----:B------:R-:W-:Y:S02]  /*29f0*/  UIMAD UR8, UR20, UR14, UR38 ;  /* 0x0000000e140872a4 */ /* 0x000fe4000f8e0226 */
[----:B------:R-:W-:Y:S01]  /*2a00*/  UIMAD UR37, UR6, UR18, UR12 ;  /* 0x00000012062572a4 */ /* 0x000fe2000f8e020c */
[----:B------:R-:W-:Y:S02]  /*2a10*/  @!UP0 UMOV UR7, UR9 ;  /* 0x0000000900078c82 */ /* 0x000fe40008000000 */
[----:B------:R-:W-:-:S12]  /*2a20*/  UIMAD UR38, UR7, UR20, UR8 ;  /* 0x00000014072672a4 */ /* 0x000fd8000f8e0208 */
.L_x_41:
[----:B------:R-:W2:Y:S02]  /*2a30*/  LDCU UR6, c[0x0][0xb30] ;  /* 0x00016600ff0677ac */ /* 0x000ea40008000800 */
[----:B--2---:R-:W-:-:S09]  /*2a40*/  UISETP.NE.AND UP0, UPT, UR6, 0x1, UPT ;  /* 0x000000010600788c */ /* 0x004fd2000bf05270 */
[----:B------:R-:W-:Y:S05]  /*2a50*/  BRA.U UP0, `(.L_x_42) ;  /* 0x0000000100447547 */ /* 0x000fea000b800000 */
[----:B------:R-:W2:Y:S01]  /*2a60*/  LDCU.128 UR16, c[0x0][0xb10] ;  /* 0x00016200ff1077ac */ /* 0x000ea20008000c00 */
[----:B------:R-:W3:Y:S01]  /*2a70*/  LDCU UR10, c[0x0][0xb0c] ;  /* 0x00016180ff0a77ac */ /* 0x000ee20008000800 */
[----:B------:R-:W4:Y:S01]  /*2a80*/  LDCU UR11, c[0x0][0xb20] ;  /* 0x00016400ff0b77ac */ /* 0x000f220008000800 */
[----:B--2---:R-:W-:Y:S02]  /*2a90*/  UIMAD.WIDE.U32 UR8, UR38, UR16, URZ ;  /* 0x00000010260872a5 */ /* 0x004fe4000f8e00ff */
[----:B------:R-:W-:Y:S02]  /*2aa0*/  UIMAD.WIDE.U32 UR6, UR37, UR19, URZ ;  /* 0x00000013250672a5 */ /* 0x000fe4000f8e00ff */
[----:B---3--:R-:W-:Y:S02]  /*2ab0*/  UISETP.NE.AND UP2, UPT, UR10, 0x1, UPT ;  /* 0x000000010a00788c */ /* 0x008fe4000bf45270 */
[----:B------:R-:W-:Y:S01]  /*2ac0*/  UISETP.NE.AND UP0, UPT, UR18, 0x1, UPT ;  /* 0x000000011200788c */ /* 0x000fe2000bf05270 */
[----:B------:R-:W-:-:S02]  /*2ad0*/  UMOV UR8, UR9 ;  /* 0x0000000900087c82 */ /* 0x000fc40008000000 */
[----:B------:R-:W-:Y:S01]  /*2ae0*/  UMOV UR6, UR7 ;  /* 0x0000000700067c82 */ /* 0x000fe20008000000 */
[----:B------:R-:W-:Y:S02]  /*2af0*/  USHF.R.U32.HI UR17, URZ, UR17, UR8 ;  /* 0x00000011ff117299 */ /* 0x000fe40008011608 */
[----:B----4-:R-:W-:Y:S02]  /*2b00*/  USHF.R.U32.HI UR6, URZ, UR11, UR6 ;  /* 0x0000000bff067299 */ /* 0x010fe40008011606 */
[----:B------:R-:W-:Y:S02]  /*2b10*/  USEL UR7, UR38, UR17, !UP2 ;  /* 0x0000001126077287 */ /* 0x000fe4000d000000 */
[----:B------:R-:W-:-:S04]  /*2b20*/  USEL UR6, UR37, UR6, !UP0 ;  /* 0x0000000625067287 */ /* 0x000fc8000c000000 */
[----:B------:R-:W-:Y:S02]  /*2b30*/  UIADD3 UR8, UPT, UPT, UR7, -UR6, URZ ;  /* 0x8000000607087290 */ /* 0x000fe4000fffe0ff */
[----:B------:R-:W-:Y:S02]  /*2b40*/  UIADD3 UR6, UPT, UPT, -UR7, UR6, URZ ;  /* 0x0000000607067290 */ /* 0x000fe4000fffe1ff */
[----:B------:R-:W-:Y:S02]  /*2b50*/  UIMAD UR37, UR8, UR18, UR37 ;  /* 0x00000012082572a4 */ /* 0x000fe4000f8e0225 */
[----:B------:R-:W-:-:S12]  /*2b60*/  UIMAD UR38, UR6, UR10, UR38 ;  /* 0x0000000a062672a4 */ /* 0x000fd8000f8e0226 */
.L_x_42:
[----:B------:R-:W-:Y:S01]  /*2b70*/  VIADD R11, R11, 0x1 ;  /* 0x000000010b0b7836 */ /* 0x000fe20000000000 */
[----:B------:R-:W-:Y:S01]  /*2b80*/  R2UR UR6, R47 ;  /* 0x000000002f0672ca */ /* 0x000fe200000e0000 */
[----:B------:R-:W-:Y:S01]  /*2b90*/  UIADD3 UR24, UPT, UPT, UR37, UR61, URZ ;  /* 0x0000003d25187290 */ /* 0x000fe2000fffe0ff */
[----:B------:R-:W-:Y:S02]  /*2ba0*/  PLOP3.LUT P1, PT, PT, PT, PT, 0x80, 0x8 ;  /* 0x000000000008781c */ /* 0x000fe40003f2f070 */
[----:B------:R-:W-:-:S04]  /*2bb0*/  ISETP.NE.AND P0, PT, R11, 0x2, PT ;  /* 0x000000020b00780c */ /* 0x000fc80003f05270 */
[----:B-1----:R-:W-:Y:S02]  /*2bc0*/  SEL R0, RZ, 0x1, P0 ;  /* 0x00000001ff007807 */ /* 0x002fe40000000000 */
[----:B------:R-:W-:Y:S02]  /*2bd0*/  SEL R11, R11, RZ, P0 ;  /* 0x000000ff0b0b7207 */ /* 0x000fe40000000000 */
[----:B------:R-:W-:Y:S01]  /*2be0*/  LOP3.LUT R10, R10, R0, RZ, 0x3c, !PT ;  /* 0x000000000a0a7212 */ /* 0x000fe200078e3cff */
[----:B------:R-:W-:Y:S01]  /*2bf0*/  UIADD3 UR20, UPT, UPT, UR38, UR6, URZ ;  /* 0x0000000626147290 */ /* 0x000fe2000fffe0ff */
[----:B------:R-:W-:Y:S11]  /*2c00*/  BRA.U UP1, `(.L_x_43) ;  /* 0xfffffff101547547 */ /* 0x000ff6000b83ffff */
[----:B------:R-:W-:Y:S01]  /*2c10*/  UIADD3 UR15, UPT, UPT, UR15, 0x150, URZ ;  /* 0x000001500f0f7890 */ /* 0x000fe2000fffe0ff */
[----:B------:R-:W-:-:S03]  /*2c20*/  SHF.L.U32 R2, R12, 0x1f, RZ ;  /* 0x0000001f0c027819 */ /* 0x000fc600000006ff */
[----:B------:R-:W-:-:S09]  /*2c30*/  ULEA UR4, UR13, UR15, 0x3 ;  /* 0x0000000f0d047291 */ /* 0x000fd2000f8e18ff */
[----:B------:R-:W1:Y:S02]  /*2c40*/  SYNCS.PHASECHK.TRANS64.TRYWAIT P0, [UR4], R2 ;  /* 0x00000002ff0075a7 */ /* 0x000e640008001104 */
[----:B-1----:R-:W-:Y:S05]  /*2c50*/  @!P0 BRA `(.L_x_44) ;  /* 0x00000068008c8947 */ /* 0x002fea0003800000 */
.L_x_173:
[----:B------:R-:W-:-:S04]  /*2c60*/  UIADD3 UR4, UPT, UPT, UR13, 0x1, URZ ;  /* 0x000000010d047890 */ /* 0x000fc8000fffe0ff */
[----:B------:R-:W-:-:S04]  /*2c70*/  UISETP.NE.AND UP0, UPT, UR4, 0x2a, UPT ;  /* 0x0000002a0400788c */ /* 0x000fc8000bf05270 */
[----:B------:R-:W-:Y:S02]  /*2c80*/  USEL UR6, URZ, 0x1, UP0 ;  /* 0x00000001ff067887 */ /* 0x000fe40008000000 */
[----:B------:R-:W-:-:S04]  /*2c90*/  USEL UR4, UR4, URZ, UP0 ;  /* 0x000000ff04047287 */ /* 0x000fc80008000000 */
[----:B------:R-:W-:Y:S01]  /*2ca0*/  ULEA UR5, UR4, UR15, 0x3 ;  /* 0x0000000f04057291 */ /* 0x000fe2000f8e18ff */
[----:B-1----:R-:W-:-:S04]  /*2cb0*/  LOP3.LUT R2, R12, UR6, RZ, 0x3c, !PT ;  /* 0x000000060c027c12 */ /* 0x002fc8000f8e3cff */
[----:B------:R-:W-:-:S04]  /*2cc0*/  SHF.L.U32 R3, R2, 0x1f, RZ ;  /* 0x0000001f02037819 */ /* 0x000fc800000006ff */
[----:B------:R-:W1:Y:S02]  /*2cd0*/  SYNCS.PHASECHK.TRANS64.TRYWAIT P0, [UR5], R3 ;  /* 0x00000003ff0075a7 */ /* 0x000e640008001105 */
[----:B-1----:R-:W-:Y:S05]  /*2ce0*/  @!P0 BRA `(.L_x_45) ;  /* 0x0000006800808947 */ /* 0x002fea0003800000 */
.L_x_175:
[----:B------:R-:W-:-:S04]  /*2cf0*/  UIADD3 UR4, UPT, UPT, UR4, 0x1, URZ ;  /* 0x0000000104047890 */ /* 0x000fc8000fffe0ff */
[----:B------:R-:W-:-:S04]  /*2d00*/  UISETP.NE.AND UP0, UPT, UR4, 0x2a, UPT ;  /* 0x0000002a0400788c */ /* 0x000fc8000bf05270 */
[----:B------:R-:W-:Y:S02]  /*2d10*/  USEL UR6, URZ, 0x1, UP0 ;  /* 0x00000001ff067887 */ /* 0x000fe40008000000 */
[----:B------:R-:W-:-:S04]  /*2d20*/  USEL UR4, UR4, URZ, UP0 ;  /* 0x000000ff04047287 */ /* 0x000fc80008000000 */
[----:B------:R-:W-:Y:S01]  /*2d30*/  ULEA UR5, UR4, UR15, 0x3 ;  /* 0x0000000f04057291 */ /* 0x000fe2000f8e18ff */
[----:B------:R-:W-:-:S04]  /*2d40*/  LOP3.LUT R2, R2, UR6, RZ, 0x3c, !PT ;  /* 0x0000000602027c12 */ /* 0x000fc8000f8e3cff */
[----:B-1----:R-:W-:-:S04]  /*2d50*/  SHF.L.U32 R3, R2, 0x1f, RZ ;  /* 0x0000001f02037819 */ /* 0x002fc800000006ff */
[----:B------:R-:W1:Y:S02]  /*2d60*/  SYNCS.PHASECHK.TRANS64.TRYWAIT P0, [UR5], R3 ;  /* 0x00000003ff0075a7 */ /* 0x000e640008001105 */
[----:B-1----:R-:W-:Y:S05]  /*2d70*/  @!P0 BRA `(.L_x_46) ;  /* 0x0000006800748947 */ /* 0x002fea0003800000 */
.L_x_177:
        /* <DEDUP_REMOVED lines=9> */
.L_x_179:
        /* <DEDUP_REMOVED lines=9> */
.L_x_181:
        /* <DEDUP_REMOVED lines=9> */
.L_x_183:
        /* <DEDUP_REMOVED lines=9> */
.L_x_185:
        /* <DEDUP_REMOVED lines=9> */
.L_x_187:
        /* <DEDUP_REMOVED lines=9> */
.L_x_189:
        /* <DEDUP_REMOVED lines=9> */
.L_x_191:
        /* <DEDUP_REMOVED lines=9> */
.L_x_193:
        /* <DEDUP_REMOVED lines=9> */
.L_x_195:
        /* <DEDUP_REMOVED lines=9> */
.L_x_197:
        /* <DEDUP_REMOVED lines=9> */
.L_x_199:
        /* <DEDUP_REMOVED lines=9> */
.L_x_201:
        /* <DEDUP_REMOVED lines=9> */
.L_x_203:
        /* <DEDUP_REMOVED lines=9> */
.L_x_205:
        /* <DEDUP_REMOVED lines=9> */
.L_x_207:
        /* <DEDUP_REMOVED lines=9> */
.L_x_209:
        /* <DEDUP_REMOVED lines=9> */
.L_x_211:
        /* <DEDUP_REMOVED lines=9> */
.L_x_213:
        /* <DEDUP_REMOVED lines=9> */
.L_x_215:
        /* <DEDUP_REMOVED lines=9> */
.L_x_217:
        /* <DEDUP_REMOVED lines=9> */
.L_x_219:
        /* <DEDUP_REMOVED lines=9> */
.L_x_221:
        /* <DEDUP_REMOVED lines=9> */
.L_x_223:
        /* <DEDUP_REMOVED lines=9> */
.L_x_225:
        /* <DEDUP_REMOVED lines=9> */
.L_x_227:
        /* <DEDUP_REMOVED lines=9> */
.L_x_229:
        /* <DEDUP_REMOVED lines=9> */
.L_x_231:
        /* <DEDUP_REMOVED lines=9> */
.L_x_233:
        /* <DEDUP_REMOVED lines=9> */
.L_x_235:
        /* <DEDUP_REMOVED lines=9> */
.L_x_237:
        /* <DEDUP_REMOVED lines=9> */
.L_x_239:
        /* <DEDUP_REMOVED lines=9> */
.L_x_241:
        /* <DEDUP_REMOVED lines=9> */
.L_x_243:
        /* <DEDUP_REMOVED lines=9> */
.L_x_245:
        /* <DEDUP_REMOVED lines=9> */
.L_x_247:
        /* <DEDUP_REMOVED lines=9> */
.L_x_249:
        /* <DEDUP_REMOVED lines=9> */
.L_x_251:
        /* <DEDUP_REMOVED lines=9> */
.L_x_253:
[----:B------:R-:W-:-:S04]  /*42e0*/  UIADD3 UR4, UPT, UPT, UR4, 0x1, URZ ;  /* 0x0000000104047890 */ /* 0x000fc8000fffe0ff */
[----:B------:R-:W-:-:S04]  /*42f0*/  UISETP.NE.AND UP0, UPT, UR4, 0x2a, UPT ;  /* 0x0000002a0400788c */ /* 0x000fc8000bf05270 */
[----:B------:R-:W-:Y:S02]  /*4300*/  USEL UR5, URZ, 0x1, UP0 ;  /* 0x00000001ff057887 */ /* 0x000fe40008000000 */
[----:B------:R-:W-:-:S04]  /*4310*/  USEL UR4, UR4, URZ, UP0 ;  /* 0x000000ff04047287 */ /* 0x000fc80008000000 */
[----:B------:R-:W-:Y:S01]  /*4320*/  ULEA UR4, UR4, UR15, 0x3 ;  /* 0x0000000f04047291 */ /* 0x000fe2000f8e18ff */
[----:B------:R-:W-:-:S04]  /*4330*/  LOP3.LUT R2, R2, UR5, RZ, 0x3c, !PT ;  /* 0x0000000502027c12 */ /* 0x000fc8000f8e3cff */
[----:B------:R-:W-:Y:S01]  /*4340*/  SHF.L.U32 R2, R2, 0x1f, RZ ;  /* 0x0000001f02027819 */ /* 0x000fe200000006ff */
[----:B-1----:R-:W-:-:S07]  /*4350*/  IMAD.U32 R0, RZ, RZ, UR4 ;  /* 0x00000004ff007e24 */ /* 0x002fce000f8e00ff */
.L_x_85:
[----:B-1----:R1:W2:Y:S02]  /*4360*/  SYNCS.PHASECHK.TRANS64.TRYWAIT P0, [R0+URZ], R2 ;  /* 0x00000002000075a7 */ /* 0x0022a400080011ff */
[----:B--2---:R-:W-:Y:S05]  /*4370*/  @!P0 NANOSLEEP.SYNCS 0x989680 ;  /* 0x009896800000895d */ /* 0x004fea0003900000 */
[----:B------:R-:W2:Y:S02]  /*4380*/  @!P0 SYNCS.PHASECHK.TRANS64 P0, [R0+URZ], R2 ;  /* 0x00000002000085a7 */ /* 0x000ea400080010ff */
[----:B--2---:R-:W-:Y:S05]  /*4390*/  @P0 EXIT ;  /* 0x000000000000094d */ /* 0x004fea0003800000 */
[----:B------:R-:W-:Y:S05]  /*43a0*/  BRA `(.L_x_85) ;  /* 0xfffffffc00ec7947 */ /* 0x000fea000383ffff */
.L_x_23:
[----:B------:R-:W1:Y:S02]  /*43b0*/  S2UR UR4, SR_CgaCtaId ;  /* 0x00000000000479c3 */ /* 0x000e640000008800 */
[----:B-1----:R-:W-:-:S04]  /*43c0*/  UISETP.NE.AND UP0, UPT, UR4, URZ, UPT ;  /* 0x000000ff0400728c */ /* 0x002fc8000bf05270 */
[----:B------:R-:W-:-:S09]  /*43d0*/  UISETP.NE.OR UP0, UPT, UR21, 0x1, UP0 ;  /* 0x000000011500788c */ /* 0x000fd20008705670 */
[----:B------:R-:W-:Y:S05]  /*43e0*/  BRA.U UP0, `(.L_x_86) ;  /* 0x00000005004c7547 */ /* 0x000fea000b800000 */
[----:B------:R-:W1:Y:S01]  /*43f0*/  S2UR UR5, SR_CgaCtaId ;  /* 0x00000000000579c3 */ /* 0x000e620000008800 */
[----:B------:R-:W-:Y:S01]  /*4400*/  UMOV UR4, 0x400 ;  /* 0x0000040000047882 */ /* 0x000fe20000000000 */
[----:B------:R-:W-:Y:S01]  /*4410*/  ISETP.GE.U32.AND P2, PT, R0, 0x2, PT ;  /* 0x000000020000780c */ /* 0x000fe20003f46070 */
[----:B------:R-:W-:Y:S01]  /*4420*/  IMAD.MOV.U32 R12, RZ, RZ, 0x1 ;  /* 0x00000001ff0c7424 */ /* 0x000fe200078e00ff */
[----:B------:R-:W-:Y:S02]  /*4430*/  CS2R R10, SRZ ;  /* 0x00000000000a7805 */ /* 0x000fe4000001ff00 */
[----:B------:R-:W-:Y:S01]  /*4440*/  CS2R R8, SRZ ;  /* 0x0000000000087805 */ /* 0x000fe2000001ff00 */
[----:B-1----:R-:W-:-:S03]  /*4450*/  ULEA UR6, UR5, UR4, 0x18 ;  /* 0x0000000405067291 */ /* 0x002fc6000f8ec0ff */
[----:B------:R-:W-:-:S09]  /*4460*/  UMOV UR5, URZ ;  /* 0x000000ff00057c82 */ /* 0x000fd20008000000 */
.L_x_90:
[----:B------:R-:W-:Y:S02]  /*4470*/  LEA R2, R8, UR6, 0x3 ;  /* 0x0000000608027c11 */ /* 0x000fe4000f8e18ff */
[----:B------:R-:W-:-:S03]  /*4480*/  SHF.L.U32 R4, R9, 0x1f, RZ ;  /* 0x0000001f09047819 */ /* 0x000fc600000006ff */
[----:B------:R-:W-:Y:S01]  /*4490*/  VIADD R5, R2, 0x350 ;  /* 0x0000035002057836 */ /* 0x000fe20000000000 */
[----:B------:R-:W1:Y:S02]  /*44a0*/  SYNCS.PHASECHK.TRANS64.TRYWAIT P0, [R2+URZ+0x340], R4 ;  /* 0x00034004020075a7 */ /* 0x000e6400080011ff */
[----:B-1----:R-:W-:Y:S05]  /*44b0*/  @!P0 BRA `(.L_x_87) ;  /* 0x00000060004c8947 */ /* 0x002fea0003800000 */
.L_x_254:
[----:B------:R-:W-:Y:S01]  /*44c0*/  ULEA UR4, UR5, UR6, 0x3 ;  /* 0x0000000605047291 */ /* 0x000fe2000f8e18ff */
[----:B-1----:R-:W-:Y:S01]  /*44d0*/  PRMT R2, RZ, 0x654, R5 ;  /* 0x00000654ff027816 */ /* 0x002fe20000000005 */
[----:B------:R-:W-:Y:S01]  /*44e0*/  @!P2 IMAD.MOV.U32 R4, RZ, RZ, 0x10 ;  /* 0x00000010ff04a424 */ /* 0x000fe200078e00ff */
[----:B------:R-:W-:Y:S01]  /*44f0*/  SHF.L.U32 R5, R12, 0x1f, RZ ;  /* 0x0000001f0c057819 */ /* 0x000fe200000006ff */
[----:B------:R-:W-:Y:S01]  /*4500*/  UIADD3 UR7, UPT, UPT, UR4, 0x2e0, URZ ;  /* 0x000002e004077890 */ /* 0x000fe2000fffe0ff */
[----:B------:R1:W-:Y:S05]  /*4510*/  SYNCS.ARRIVE.TRANS64.RED.A1T0 RZ, [R2+URZ], RZ ;  /* 0x000000ff02ff79a7 */ /* 0x0003ea00081004ff */
[----:B------:R-:W-:Y:S01]  /*4520*/  IMAD.U32 R6, RZ, RZ, UR7 ;  /* 0x00000007ff067e24 */ /* 0x000fe2000f8e00ff */
[----:B------:R-:W2:Y:S04]  /*4530*/  SYNCS.PHASECHK.TRANS64.TRYWAIT P0, [UR4+0x2f0], R5 ;  /* 0x0002f005ff0075a7 */ /* 0x000ea80008001104 */
[----:B------:R-:W-:Y:S01]  /*4540*/  PRMT R6, R0, 0x654, R6 ;  /* 0x0000065400067816 */ /* 0x000fe20000000006 */
[----:B-12---:R-:W-:Y:S06]  /*4550*/  @!P0 BRA `(.L_x_88) ;  /* 0x0000006000388947 */ /* 0x006fec0003800000 */
.L_x_256:
[----:B------:R-:W-:Y:S01]  /*4560*/  ULEA UR8, UR5, UR6, 0x4 ;  /* 0x0000000605087291 */ /* 0x000fe2000f8e20ff */
[----:B------:R-:W-:Y:S01]  /*4570*/  SEL R3, R6, R3, !P2 ;  /* 0x0000000306037207 */ /* 0x000fe20005000000 */
[----:B------:R-:W-:Y:S01]  /*4580*/  UIADD3 UR9, UPT, UPT, UR4, 0x2e0, URZ ;  /* 0x000002e004097890 */ /* 0x000fe2000fffe0ff */
[----:B-1----:R-:W-:Y:S01]  /*4590*/  LEA R2, R11, UR6, 0x3 ;  /* 0x000000060b027c11 */ /* 0x002fe2000f8e18ff */
[----:B------:R-:W-:Y:S01]  /*45a0*/  UIADD3 UR8, UPT, UPT, UR8, 0x370, URZ ;  /* 0x0000037008087890 */ /* 0x000fe2000fffe0ff */
[----:B------:R1:W-:Y:S01]  /*45b0*/  @!P2 SYNCS.ARRIVE.TRANS64.RED RZ, [R3+URZ], R4 ;  /* 0x0000000403ffa9a7 */ /* 0x0003e200080004ff */
[----:B------:R-:W-:Y:S01]  /*45c0*/  UIADD3 UR4, UPT, UPT, UR5, 0x1, URZ ;  /* 0x0000000105047890 */ /* 0x000fe2000fffe0ff */
[----:B------:R-:W-:-:S03]  /*45d0*/  VIADD R8, R8, 0x1 ;  /* 0x0000000108087836 */ /* 0x000fc60000000000 */
[----:B------:R-:W-:Y:S02]  /*45e0*/  UISETP.NE.AND UP0, UPT, UR4, 0x2, UPT ;  /* 0x000000020400788c */ /* 0x000fe4000bf05270 */
[----:B------:R-:W-:Y:S01]  /*45f0*/  ISETP.NE.AND P0, PT, R8, 0x2, PT ;  /* 0x000000020800780c */ /* 0x000fe20003f05270 */
[----:B------:R-:W-:Y:S06]  /*4600*/  UGETNEXTWORKID.BROADCAST [UR8], [UR9] ;  /* 0x00000000080073ca */ /* 0x000fec0008000100 */
[----:B------:R-:W-:Y:S02]  /*4610*/  USEL UR7, URZ, 0x1, UP0 ;  /* 0x00000001ff077887 */ /* 0x000fe40008000000 */
[----:B------:R-:W-:-:S04]  /*4620*/  USEL UR5, UR4, URZ, UP0 ;  /* 0x000000ff04057287 */ /* 0x000fc80008000000 */
[----:B------:R-:W-:Y:S02]  /*4630*/  LOP3.LUT R12, R12, UR7, RZ, 0x3c, !PT ;  /* 0x000000070c0c7c12 */ /* 0x000fe4000f8e3cff */
[----:B-1----:R-:W-:-:S04]  /*4640*/  SHF.L.U32 R4, R10, 0x1f, RZ ;  /* 0x0000001f0a047819 */ /* 0x002fc800000006ff */
[----:B------:R-:W1:Y:S02]  /*4650*/  SYNCS.PHASECHK.TRANS64.TRYWAIT P1, [R2+URZ+0x2e0], R4 ;  /* 0x0002e004020075a7 */ /* 0x000e6400080211ff */
[----:B-1----:R-:W-:Y:S05]  /*4660*/  @!P1 BRA `(.L_x_89) ;  /* 0x00000060000c9947 */ /* 0x002fea0003800000 */
.L_x_257:
[C---:B-1----:R-:W-:Y:S01]  /*4670*/  LEA R4, R11.reuse, UR6, 0x4 ;  /* 0x000000060b047c11 */ /* 0x042fe2000f8e20ff */
[----:B------:R-:W-:Y:S01]  /*4680*/  VIADD R2, R2, 0x2f0 ;  /* 0x000002f002027836 */ /* 0x000fe20000000000 */
[----:B------:R-:W-:Y:S01]  /*4690*/  SEL R8, R8, RZ, P0 ;  /* 0x000000ff08087207 */ /* 0x000fe20000000000 */
[----:B------:R-:W-:-:S03]  /*46a0*/  VIADD R11, R11, 0x1 ;  /* 0x000000010b0b7836 */ /* 0x000fc60000000000 */
[----:B------:R-:W1:Y:S01]  /*46b0*/  LDS.128 R4, [R4+0x370] ;  /* 0x0003700004047984 */ /* 0x000e620000000c00 */
[----:B------:R-:W-:Y:S02]  /*46c0*/  PRMT R2, RZ, 0x654, R2 ;  /* 0x00000654ff027816 */ /* 0x000fe40000000002 */
[C---:B------:R-:W-:Y:S01]  /*46d0*/  ISETP.NE.AND P1, PT, R11.reuse, 0x2, PT ;  /* 0x000000020b00780c */ /* 0x040fe20003f25270 */
[----:B------:R-:W-:Y:S01]  /*46e0*/  @!PT LDS RZ, [RZ] ;  /* 0x00000000fffff984 */ /* 0x000fe20000000800 */
[----:B------:R-:W-:Y:S01]  /*46f0*/  @!PT LDS RZ, [RZ] ;  /* 0x00000000fffff984 */ /* 0x000fe20000000800 */
[----:B------:R-:W-:Y:S01]  /*4700*/  @!PT LDS RZ, [RZ] ;  /* 0x00000000fffff984 */ /* 0x000fe20000000800 */
[----:B------:R-:W-:Y:S01]  /*4710*/  @!PT LDS RZ, [RZ] ;  /* 0x00000000fffff984 */ /* 0x000fe20000000800 */
[----:B------:R2:W-:Y:S06]  /*4720*/  MEMBAR.ALL.CTA ;  /* 0x0000000000007992 */ /* 0x0005ec0000008000 */
[----:B--2---:R-:W2:Y:S01]  /*4730*/  FENCE.VIEW.ASYNC.S ;  /* 0x00000000000073c6 */ /* 0x004ea20000000000 */
[----:B------:R-:W-:Y:S01]  /*4740*/  SEL R11, R11, RZ, P1 ;  /* 0x000000ff0b0b7207 */ /* 0x000fe20000800000 */
[----:B--2---:R2:W-:Y:S01]  /*4750*/  SYNCS.ARRIVE.TRANS64.RED.A1T0 RZ, [R2+URZ], RZ ;  /* 0x000000ff02ff79a7 */ /* 0x0045e200081004ff */
[----:B-1----:R-:W-:-:S02]  /*4760*/  LOP3.LUT P3, RZ, R6, 0x1, RZ, 0xc0, !PT ;  /* 0x0000000106ff7812 */ /* 0x002fc4000786c0ff */
[----:B------:R-:W-:-:S04]  /*4770*/  SEL R4, RZ, 0x1, P1 ;  /* 0x00000001ff047807 */ /* 0x000fc80000800000 */
[----:B------:R-:W-:Y:S02]  /*4780*/  LOP3.LUT R10, R10, R4, RZ, 0x3c, !PT ;  /* 0x000000040a0a7212 */ /* 0x000fe400078e3cff */
[----:B--2---:R-:W-:-:S04]  /*4790*/  SEL R2, RZ, 0x1, P0 ;  /* 0x00000001ff027807 */ /* 0x004fc80000000000 */
[----:B------:R-:W-:Y:S01]  /*47a0*/  LOP3.LUT R9, R9, R2, RZ, 0x3c, !PT ;  /* 0x0000000209097212 */ /* 0x000fe200078e3cff */
[----:B------:R-:W-:Y:S06]  /*47b0*/  @P3 BRA `(.L_x_90) ;  /* 0xfffffffc002c3947 */ /* 0x000fec000383ffff */
[----:B------:R-:W-:Y:S01]  /*47c0*/  ULEA UR4, UR5, UR6, 0x3 ;  /* 0x0000000605047291 */ /* 0x000fe2000f8e18ff */
[----:B------:R-:W-:-:S08]  /*47d0*/  SHF.L.U32 R2, R12, 0x1f, RZ ;  /* 0x0000001f0c027819 */ /* 0x000fd000000006ff */
[----:B------:R-:W1:Y:S02]  /*47e0*/  SYNCS.PHASECHK.TRANS64 P0, [UR4+0x2f0], R2 ;  /* 0x0002f002ff0075a7 */ /* 0x000e640008001004 */
[----:B-1----:R-:W-:Y:S05]  /*47f0*/  @P0 BRA `(.L_x_91) ;  /* 0x0000000000080947 */ /* 0x002fea0003800000 */
[----:B------:R-:W1:Y:S02]  /*4800*/  SYNCS.PHASECHK.TRANS64.TRYWAIT P0, [UR4+0x2f0], R2 ;  /* 0x0002f002ff0075a7 */ /* 0x000e640008001104 */
[----:B-1----:R-:W-:Y:S05]  /*4810*/  @!P0 BRA `(.L_x_92) ;  /* 0x0000005c00b48947 */ /* 0x002fea0003800000 */
.L_x_91:
[----:B------:R-:W-:-:S04]  /*4820*/  UIADD3 UR7, UPT, UPT, UR5, 0x1, URZ ;  /* 0x0000000105077890 */ /* 0x000fc8000fffe0ff */
[----:B------:R-:W-:-:S04]  /*4830*/  UISETP.NE.AND UP0, UPT, UR7, 0x2, UPT ;  /* 0x000000020700788c */ /* 0x000fc8000bf05270 */
[----:B------:R-:W-:Y:S02]  /*4840*/  USEL UR8, URZ, 0x1, UP0 ;  /* 0x00000001ff087887 */ /* 0x000fe40008000000 */
[----:B------:R-:W-:-:S04]  /*4850*/  USEL UR7, UR7, URZ, UP0 ;  /* 0x000000ff07077287 */ /* 0x000fc80008000000 */
[----:B------:R-:W-:Y:S01]  /*4860*/  ULEA UR7, UR7, UR6, 0x3 ;  /* 0x0000000607077291 */ /* 0x000fe2000f8e18ff */
[----:B-1----:R-:W-:-:S04]  /*4870*/  LOP3.LUT R2, R12, UR8, RZ, 0x3c, !PT ;  /* 0x000000080c027c12 */ /* 0x002fc8000f8e3cff */
[----:B------:R-:W-:-:S04]  /*4880*/  SHF.L.U32 R0, R2, 0x1f, RZ ;  /* 0x0000001f02007819 */ /* 0x000fc800000006ff */
[----:B------:R-:W1:Y:S02]  /*4890*/  SYNCS.PHASECHK.TRANS64 P0, [UR7+0x2f0], R0 ;  /* 0x0002f000ff0075a7 */ /* 0x000e640008001007 */
[----:B-1----:R-:W-:Y:S05]  /*48a0*/  @P0 EXIT ;  /* 0x000000000000094d */ /* 0x002fea0003800000 */
[----:B------:R-:W-:Y:S02]  /*48b0*/  SHF.L.U32 R2, R2, 0x1f, RZ ;  /* 0x0000001f02027819 */ /* 0x000fe400000006ff */
[----:B------:R-:W-:-:S07]  /*48c0*/  MOV R0, UR7 ;  /* 0x0000000700007c02 */ /* 0x000fce0008000f00 */
.L_x_93:
[----:B-1----:R1:W2:Y:S02]  /*48d0*/  SYNCS.PHASECHK.TRANS64.TRYWAIT P0, [R0+URZ+0x2f0], R2 ;  /* 0x0002f002000075a7 */ /* 0x0022a400080011ff */
[----:B--2---:R-:W-:Y:S05]  /*48e0*/  @!P0 NANOSLEEP.SYNCS 0x989680 ;  /* 0x009896800000895d */ /* 0x004fea0003900000 */
[----:B------:R-:W2:Y:S02]  /*48f0*/  @!P0 SYNCS.PHASECHK.TRANS64 P0, [R0+URZ+0x2f0], R2 ;  /* 0x0002f002000085a7 */ /* 0x000ea400080010ff */
[----:B--2---:R-:W-:Y:S05]  /*4900*/  @P0 EXIT ;  /* 0x000000000000094d */ /* 0x004fea0003800000 */
[----:B------:R-:W-:Y:S05]  /*4910*/  BRA `(.L_x_93) ;  /* 0xfffffffc00ec7947 */ /* 0x000fea000383ffff */
.L_x_86:
[----:B------:R-:W-:Y:S05]  /*4920*/  BRA.U UP5, `(.L_x_94) ;  /* 0x0000000d05807547 */ /* 0x000fea000b800000 */
[----:B------:R-:W1:Y:S01]  /*4930*/  S2UR UR7, SR_CgaCtaId ;  /* 0x00000000000779c3 */ /* 0x000e620000008800 */
[----:B------:R-:W-:Y:S01]  /*4940*/  UMOV UR4, 0x40 ;  /* 0x0000004000047882 */ /* 0x000fe20000000000 */
[----:B------:R-:W-:Y:S01]  /*4950*/  NOP ;  /* 0x0000000000007918 */ /* 0x000fe20000000000 */
[----:B------:R-:W-:Y:S01]  /*4960*/  UMOV UR6, 0x400 ;  /* 0x0000040000067882 */ /* 0x000fe20000000000 */
[----:B-1----:R-:W-:Y:S02]  /*4970*/  ULEA UR5, UR7, UR4, 0x18 ;  /* 0x0000000407057291 */ /* 0x002fe4000f8ec0ff */
[----:B------:R-:W-:-:S07]  /*4980*/  ULEA UR6, UR7, UR6, 0x18 ;  /* 0x0000000607067291 */ /* 0x000fce000f8ec0ff */
[----:B------:R-:W1:Y:S02]  /*4990*/  LDS.U8 R0, [UR5+0x1c] ;  /* 0x00001c05ff007984 */ /* 0x000e640008000000 */
[----:B-1----:R-:W-:-:S13]  /*49a0*/  ISETP.NE.AND P0, PT, R0, RZ, PT ;  /* 0x000000ff0000720c */ /* 0x002fda0003f05270 */
[----:B------:R-:W-:Y:S05]  /*49b0*/  @P0 BRA `(.L_x_95) ;  /* 0x0000000000580947 */ /* 0x000fea0003800000 */
[----:B------:R-:W-:-:S13]  /*49c0*/  ELECT P0, URZ, PT ;  /* 0x0000000000ff782f */ /* 0x000fda0003800000 */
[----:B------:R-:W-:Y:S05]  /*49d0*/  @!P0 BRA `(.L_x_96) ;  /* 0x0000000000608947 */ /* 0x000fea0003800000 */
[----:B------:R-:W-:Y:S01]  /*49e0*/  UMOV UR4, 0x10 ;  /* 0x0000001000047882 */ /* 0x000fe20000000000 */
[----:B------:R-:W-:Y:S01]  /*49f0*/  HFMA2 R0, -RZ, RZ, 0, 5.9604644775390625e-08 ;  /* 0x00000001ff007431 */ /* 0x000fe200000001ff */
[----:B------:R-:W-:-:S03]  /*4a00*/  MOV R3, 0xffff ;  /* 0x0000ffff00037802 */ /* 0x000fc60000000f00 */
[----:B------:R-:W-:Y:S04]  /*4a10*/  DEPBAR.LE SB1, 0x36 ;  /* 0x00009d800000791a */ /* 0x000fe80000000000 */
[----:B------:R-:W1:Y:S02]  /*4a20*/  UTCATOMSWS.FIND_AND_SET.ALIGN UP0, UR4, UR4 ;  /* 0x00000004000475e3 */ /* 0x000e640008000800 */
[----:B-1----:R-:W-:Y:S01]  /*4a30*/  MOV R4, UR4 ;  /* 0x0000000400047c02 */ /* 0x002fe20008000f00 */
[----:B------:R-:W-:Y:S06]  /*4a40*/  BRA.U UP0, `(.L_x_97) ;  /* 0x0000000100187547 */ /* 0x000fec000b800000 */
.L_x_98:
[----:B------:R-:W-:Y:S05]  /*4a50*/  NANOSLEEP 0x64 ;  /* 0x000000640000795d */ /* 0x000fea0003800000 */
[----:B------:R-:W-:-:S05]  /*4a60*/  UMOV UR4, 0x10 ;  /* 0x0000001000047882 */ /* 0x000fca0000000000 */
[----:B------:R-:W-:Y:S04]  /*4a70*/  DEPBAR.LE SB1, 0x36 ;  /* 0x00009d800000791a */ /* 0x000fe80000000000 */
[----:B------:R-:W1:Y:S02]  /*4a80*/  UTCATOMSWS.FIND_AND_SET.ALIGN UP0, UR4, UR4 ;  /* 0x00000004000475e3 */ /* 0x000e640008000800 */
[----:B-1----:R-:W-:Y:S01]  /*4a90*/  MOV R4, UR4 ;  /* 0x0000000400047c02 */ /* 0x002fe20008000f00 */
[----:B------:R-:W-:Y:S05]  /*4aa0*/  BRA.U !UP0, `(.L_x_98) ;  /* 0xfffffffd08e87547 */ /* 0x000fea000b83ffff */
.L_x_97:
[-C--:B------:R-:W-:Y:S02]  /*4ab0*/  SHF.L.U32 R3, R3, R4.reuse, RZ ;  /* 0x0000000403037219 */ /* 0x080fe400000006ff */
[----:B------:R-:W-:Y:S01]  /*4ac0*/  SHF.L.U32 R0, R0, R4, RZ ;  /* 0x0000000400007219 */ /* 0x000fe200000006ff */
[----:B------:R-:W-:Y:S02]  /*4ad0*/  IMAD.SHL.U32 R4, R4, 0x20, RZ ;  /* 0x0000002004047824 */ /* 0x000fe400078e00ff */
[----:B------:R1:W-:Y:S04]  /*4ae0*/  ATOMS.OR RZ, [UR5+0x14], R3 ;  /* 0x00001403ffff798c */ /* 0x0003e8000b000005 */
[----:B------:R1:W-:Y:S04]  /*4af0*/  ATOMS.OR RZ, [UR5+0x18], R0 ;  /* 0x00001800ffff798c */ /* 0x0003e8000b000005 */
[----:B------:R1:W-:Y:S01]  /*4b00*/  STS [UR6+0x390], R4 ;  /* 0x00039004ff007988 */ /* 0x0003e20008000806 */
[----:B------:R-:W-:Y:S05]  /*4b10*/  BRA `(.L_x_96) ;  /* 0x0000000000107947 */ /* 0x000fea0003800000 */
.L_x_95:
[----:B------:R-:W-:Y:S02]  /*4b20*/  MOV R0, 0xffffffff ;  /* 0xffffffff00007802 */ /* 0x000fe40000000f00 */
[----:B------:R-:W-:-:S03]  /*4b30*/  MOV R4, 0x4b60 ;  /* 0x00004b6000047802 */ /* 0x000fc60000000f00 */
[----:B------:R1:W-:Y:S04]  /*4b40*/  STS [UR6+0x390], R0 ;  /* 0x00039000ff007988 */ /* 0x0003e80008000806 */
[----:B-1---5:R-:W-:Y:S05]  /*4b50*/  CALL.REL.NOINC `($__internal_1_$__cuda_sm10x_tcgen05_guardrail_trap_phase_invalid_during_alloc) ;  /* 0x0000006000b87944 */ /* 0x022fea0003c00000 */
.L_x_96:
[----:B------:R-:W-:Y:S05]  /*4b60*/  WARPSYNC.ALL ;  /* 0x0000000000007948 */ /* 0x000fea0003800000 */
[----:B------:R-:W2:Y:S01]  /*4b70*/  S2UR UR4, SR_CgaCtaId ;  /* 0x00000000000479c3 */ /* 0x000ea20000008800 */
[----:B------:R-:W-:Y:S01]  /*4b80*/  UMOV UR14, 0x400 ;  /* 0x00000400000e7882 */ /* 0x000fe20000000000 */
[----:B------:R-:W-:-:S06]  /*4b90*/  NOP ;  /* 0x0000000000007918 */ /* 0x000fcc0000000000 */
[----:B------:R-:W-:Y:S06]  /*4ba0*/  BAR.ARV 0x6, 0xa0 ;  /* 0x0182800000007b1d */ /* 0x000fec0000002000 */
[----:B------:R-:W3:Y:S01]  /*4bb0*/  LDCU UR5, c[0x0][0x38c] ;  /* 0x00007180ff0577ac */ /* 0x000ee20008000800 */
[----:B------:R-:W-:Y:S01]  /*4bc0*/  LOP3.LUT R2, R2, 0xffff, RZ, 0xc0, !PT ;  /* 0x0000ffff02027812 */ /* 0x000fe200078ec0ff */
[----:B------:R-:W-:Y:S01]  /*4bd0*/  IMAD.MOV.U32 R11, RZ, RZ, 0x1 ;  /* 0x00000001ff0b7424 */ /* 0x000fe200078e00ff */
[----:B------:R-:W-:Y:S01]  /*4be0*/  CS2R R8, SRZ ;  /* 0x0000000000087805 */ /* 0x000fe2000001ff00 */
[----:B------:R-:W4:Y:S01]  /*4bf0*/  LDCU UR8, c[0x0][0x38c] ;  /* 0x00007180ff0877ac */ /* 0x000f220008000800 */
[----:B------:R-:W-:Y:S01]  /*4c00*/  R2UR UR16, R2 ;  /* 0x00000000021072ca */ /* 0x000fe200000e0000 */
[----:B------:R-:W-:Y:S01]  /*4c10*/  IMAD.MOV.U32 R10, RZ, RZ, RZ ;  /* 0x000000ffff0a7224 */ /* 0x000fe200078e00ff */
[----:B------:R-:W-:Y:S01]  /*4c20*/  UMOV UR18, URZ ;  /* 0x000000ff00127c82 */ /* 0x000fe20008000000 */
[----:B------:R-:W-:Y:S01]  /*4c30*/  UMOV UR11, URZ ;  /* 0x000000ff000b7c82 */ /* 0x000fe20008000000 */
[----:B--2---:R-:W-:Y:S01]  /*4c40*/  ULEA UR14, UR4, UR14, 0x18 ;  /* 0x0000000e040e7291 */ /* 0x004fe2000f8ec0ff */
[----:B------:R-:W-:Y:S01]  /*4c50*/  UMOV UR20, 0x0 ;  /* 0x0000000000147882 */ /* 0x000fe20000000000 */
[----:B------:R-:W-:-:S02]  /*4c60*/  UMOV UR21, 0x4180490 ;  /* 0x0418049000157882 */ /* 0x000fc40000000000 */
[----:B------:R-:W-:Y:S02]  /*4c70*/  UIADD3 UR6, UPT, UPT, UR14, 0x3600, URZ ;  /* 0x000036000e067890 */ /* 0x000fe4000fffe0ff */
[----:B------:R-:W-:Y:S02]  /*4c80*/  UIADD3 UR7, UPT, UPT, UR14, 0x18600, URZ ;  /* 0x000186000e077890 */ /* 0x000fe4000fffe0ff */
[----:B---3--:R-:W-:Y:S01]  /*4c90*/  UIADD3 UR5, UPT, UPT, UR5, 0xf, URZ ;  /* 0x0000000f05057890 */ /* 0x008fe2000fffe0ff */
[----:B-1----:R-:W1:Y:S01]  /*4ca0*/  LDS R0, [UR14+0x390] ;  /* 0x0003900eff007984 */ /* 0x002e620008000800 */
[----:B------:R-:W-:Y:S02]  /*4cb0*/  USHF.R.U32.HI UR6, URZ, 0x4, UR6 ;  /* 0x00000004ff067899 */ /* 0x000fe40008011606 */
[----:B------:R-:W-:Y:S02]  /*4cc0*/  USHF.R.S32.HI UR4, URZ, 0x1f, UR5 ;  /* 0x0000001fff047899 */ /* 0x000fe40008011405 */
[----:B------:R-:W-:-:S02]  /*4cd0*/  ULOP3.LUT UR6, UR6, 0x3fff, URZ, 0xc0, !UPT ;  /* 0x00003fff06067892 */ /* 0x000fc4000f8ec0ff */
[----:B------:R-:W-:Y:S02]  /*4ce0*/  ULEA.HI UR4, UR4, UR5, URZ, 0x4 ;  /* 0x0000000504047291 */ /* 0x000fe4000f8f20ff */
[----:B------:R-:W-:Y:S02]  /*4cf0*/  USHF.R.U32.HI UR5, URZ, 0x4, UR7 ;  /* 0x00000004ff057899 */ /* 0x000fe40008011607 */
[----:B------:R-:W-:Y:S02]  /*4d00*/  USHF.R.S32.HI UR22, URZ, 0x4, UR4 ;  /* 0x00000004ff167899 */ /* 0x000fe40008011404 */
[----:B------:R-:W-:Y:S02]  /*4d10*/  ULOP3.LUT UR4, UR5, 0x3fff, URZ, 0xc0, !UPT ;  /* 0x00003fff05047892 */ /* 0x000fe4000f8ec0ff */
[----:B------:R-:W-:Y:S02]  /*4d20*/  UISETP.LT.AND UP0, UPT, UR22, 0x1, UPT ;  /* 0x000000011600788c */ /* 0x000fe4000bf01270 */
[----:B------:R-:W-:-:S02]  /*4d30*/  ULOP3.LUT UR17, UR6, 0x10000, URZ, 0xfc, !UPT ;  /* 0x0001000006117892 */ /* 0x000fc4000f8efcff */
[----:B------:R-:W-:Y:S02]  /*4d40*/  USEL UR23, UR22, 0x1, !UP0 ;  /* 0x0000000116177887 */ /* 0x000fe4000c000000 */
[----:B------:R-:W-:Y:S02]  /*4d50*/  ULOP3.LUT UR4, UR4, 0x10000, URZ, 0xfc, !UPT ;  /* 0x0001000004047892 */ /* 0x000fe4000f8efcff */
[----:B------:R-:W-:Y:S02]  /*4d60*/  UIADD3 UR23, UPT, UPT, -UR23, URZ, URZ ;  /* 0x000000ff17177290 */ /* 0x000fe4000fffe1ff */
[----:B----4-:R-:W-:Y:S01]  /*4d70*/  UISETP.GE.AND UP4, UPT, UR8, 0x1, UPT ;  /* 0x000000010800788c */ /* 0x010fe2000bf86270 */
[----:B-1----:R-:W-:-:S15]  /*4d80*/  R2UR UR24, R0 ;  /* 0x00000000001872ca */ /* 0x002fde00000e0000 */
.L_x_105:
[----:B------:R-:W-:Y:S02]  /*4d90*/  LEA R0, R10, UR14, 0x3 ;  /* 0x0000000e0a007c11 */ /* 0x000fe4000f8e18ff */
[----:B------:R-:W-:Y:S02]  /*4da0*/  SHF.L.U32 R2, R9, 0x1f, RZ ;  /* 0x0000001f09027819 */ /* 0x000fe400000006ff */
[----:B------:R-:W-:Y:S01]  /*4db0*/  PLOP3.LUT P0, PT, PT, PT, UP4, 0x80, 0x8 ;  /* 0x000000000008781c */ /* 0x000fe20003f0f048 */
[----:B------:R-:W-:Y:S01]  /*4dc0*/  VIADD R3, R0, 0x2f0 ;  /* 0x000002f000037836 */ /* 0x000fe20000000000 */
[----:B-1----:R-:W1:Y:S02]  /*4dd0*/  SYNCS.PHASECHK.TRANS64.TRYWAIT P1, [R0+URZ+0x2e0], R2 ;  /* 0x0002e002000075a7 */ /* 0x002e6400080211ff */
[----:B-1-3--:R-:W-:Y:S09]  /*4de0*/  @!P1 BRA `(.L_x_99) ;  /* 0x0000005800589947 */ /* 0x00aff20003800000 */
.L_x_259:
[----:B------:R-:W-:Y:S01]  /*4df0*/  LEA R4, R10, UR14, 0x4 ;  /* 0x0000000e0a047c11 */ /* 0x000fe2000f8e20ff */
[----:B------:R-:W-:Y:S01]  /*4e00*/  @UP4 ULEA UR5, UR11, UR14, 0x3 ;  /* 0x0000000e0b054291 */ /* 0x000fe2000f8e18ff */
[----:B------:R-:W-:Y:S01]  /*4e10*/  PLOP3.LUT P2, PT, PT, PT, PT, 0x80, 0x8 ;  /* 0x000000000008781c */ /* 0x000fe20003f4f070 */
[----:B------:R-:W-:Y:S01]  /*4e20*/  ULEA UR19, UR18, UR14, 0x3 ;  /* 0x0000000e12137291 */ /* 0x000fe2000f8e18ff */
[----:B------:R-:W-:Y:S02]  /*4e30*/  PRMT R3, RZ, 0x654, R3 ;  /* 0x00000654ff037816 */ /* 0x000fe40000000003 */
[----:B------:R-:W2:Y:S01]  /*4e40*/  LDS.128 R4, [R4+0x370] ;  /* 0x0003700004047984 */ /* 0x000ea20000000c00 */
[----:B-1----:R-:W-:Y:S02]  /*4e50*/  @P0 SHF.L.U32 R2, R8, 0x1f, RZ ;  /* 0x0000001f08020819 */ /* 0x002fe400000006ff */
[----:B------:R-:W-:Y:S01]  /*4e60*/  SHF.L.U32 R0, R11, 0x1f, RZ ;  /* 0x0000001f0b007819 */ /* 0x000fe200000006ff */
[----:B------:R-:W-:Y:S01]  /*4e70*/  @!PT LDS RZ, [RZ] ;  /* 0x00000000fffff984 */ /* 0x000fe20000000800 */
[----:B------:R-:W-:Y:S01]  /*4e80*/  @!PT LDS RZ, [RZ] ;  /* 0x00000000fffff984 */ /* 0x000fe20000000800 */
[----:B------:R-:W-:Y:S01]  /*4e90*/  @!PT LDS RZ, [RZ] ;  /* 0x00000000fffff984 */ /* 0x000fe20000000800 */
[----:B------:R-:W-:Y:S01]  /*4ea0*/  @!PT LDS RZ, [RZ] ;  /* 0x00000000fffff984 */ /* 0x000fe20000000800 */
[----:B------:R1:W-:Y:S06]  /*4eb0*/  MEMBAR.ALL.CTA ;  /* 0x0000000000007992 */ /* 0x0003ec0000008000 */
[----:B-1----:R-:W1:Y:S02]  /*4ec0*/  FENCE.VIEW.ASYNC.S ;  /* 0x00000000000073c6 */ /* 0x002e640000000000 */
[----:B-1----:R1:W-:Y:S01]  /*4ed0*/  SYNCS.ARRIVE.TRANS64.RED.A1T0 RZ, [R3+URZ], RZ ;  /* 0x000000ff03ff79a7 */ /* 0x0023e200081004ff */
[----:B------:R1:W3:Y:S01]  /*4ee0*/  @P0 SYNCS.PHASECHK.TRANS64.TRYWAIT P2, [UR5], R2 ;  /* 0x00000002ff0005a7 */ /* 0x0002e20008041105 */
[----:B--2---:R-:W-:Y:S01]  /*4ef0*/  LOP3.LUT P1, RZ, R6, 0x1, RZ, 0xc0, !PT ;  /* 0x0000000106ff7812 */ /* 0x004fe2000782c0ff */
[----:B------:R-:W2:Y:S02]  /*4f00*/  SYNCS.PHASECHK.TRANS64.TRYWAIT P0, [UR19+0x320], R0 ;  /* 0x00032000ff0075a7 */ /* 0x000ea40008001113 */
[----:B-123--:R-:W-:Y:S10]  /*4f10*/  @!P0 BRA `(.L_x_100) ;  /* 0x0000005800208947 */ /* 0x00eff40003800000 */
.L_x_261:
[----:B------:R-:W-:Y:S01]  /*4f20*/  IADD3 R10, PT, PT, R10, 0x1, RZ ;  /* 0x000000010a0a7810 */ /* 0x000fe20007ffe0ff */
[----:B------:R-:W-:Y:S06]  /*4f30*/  BRA.U !UP4, `(.L_x_101) ;  /* 0x000000010c9c7547 */ /* 0x000fec000b800000 */
[----:B------:R-:W-:Y:S02]  /*4f40*/  ULEA.HI UR5, UR18, UR18, URZ, 0x1 ;  /* 0x0000001212057291 */ /* 0x000fe4000f8f08ff */
[----:B------:R-:W-:Y:S02]  /*4f50*/  UPLOP3.LUT UP2, UPT, UPT, UPT, UPT, 0x40, 0x4 ;  /* 0x000000000004789c */ /* 0x000fe40003f4e870 */
[----:B------:R-:W-:Y:S02]  /*4f60*/  USHF.R.U32.HI UR6, URZ, 0x1, UR5 ;  /* 0x00000001ff067899 */ /* 0x000fe40008011605 */
[----:B------:R-:W-:Y:S02]  /*4f70*/  ULOP3.LUT UR15, UR5, 0xffe, URZ, 0xc0, !UPT ;  /* 0x00000ffe050f7892 */ /* 0x000fe4000f8ec0ff */
[----:B------:R-:W-:Y:S02]  /*4f80*/  UIMAD UR5, UR6, 0x60, UR24 ;  /* 0x00000060060578a4 */ /* 0x000fe4000f8e0218 */
[----:B------:R-:W-:Y:S01]  /*4f90*/  UIADD3 UR15, UPT, UPT, -UR15, UR18, URZ ;  /* 0x000000120f0f7290 */ /* 0x000fe2000fffe1ff */
[----:B------:R-:W-:Y:S01]  /*4fa0*/  UMOV UR13, UR23 ;  /* 0x00000017000d7c82 */ /* 0x000fe20008000000 */
[----:B------:R-:W-:-:S02]  /*4fb0*/  UMOV UR12, UR22 ;  /* 0x00000016000c7c82 */ /* 0x000fc40008000000 */
[----:B------:R-:W-:-:S03]  /*4fc0*/  ULEA UR15, UR15, UR5, 0x14 ;  /* 0x000000050f0f7291 */ /* 0x000fc6000f8ea0ff */
[----:B------:R-:W-:-:S09]  /*4fd0*/  UMOV UR5, UR11 ;  /* 0x0000000b00057c82 */ /* 0x000fd20008000000 */
.L_x_104:
[----:B------:R-:W-:Y:S02]  /*4fe0*/  UIADD3 UR13, UPT, UPT, UR13, 0x1, URZ ;  /* 0x000000010d0d7890 */ /* 0x000fe4000fffe0ff */
[----:B--2---:R-:W-:Y:S02]  /*4ff0*/  ULEA UR7, UR5, UR14, 0x3 ;  /* 0x0000000e05077291 */ /* 0x004fe4000f8e18ff */
[----:B------:R-:W-:Y:S01]  /*5000*/  UISETP.NE.AND UP3, UPT, UR13, URZ, UPT ;  /* 0x000000ff0d00728c */ /* 0x000fe2000bf65270 */
[----:B---3--:R-:W-:Y:S10]  /*5010*/  @P2 BRA `(.L_x_102) ;  /* 0x00000000000c2947 */ /* 0x008ff40003800000 */
[----:B-1----:R-:W-:Y:S04]  /*5020*/  SHF.L.U32 R2, R8, 0x1f, RZ ;  /* 0x0000001f08027819 */ /* 0x002fe800000006ff */
[----:B------:R-:W1:Y:S02]  /*5030*/  SYNCS.PHASECHK.TRANS64.TRYWAIT P0, [UR7], R2 ;  /* 0x00000002ff0075a7 */ /* 0x000e640008001107 */
[----:B-1----:R-:W-:Y:S05]  /*5040*/  @!P0 BRA `(.L_x_103) ;  /* 0x0000005400ec8947 */ /* 0x002fea0003800000 */
.L_x_102:
[----:B------:R-:W-:Y:S01]  /*5050*/  UISETP.NE.AND UP0, UPT, UR12, 0x1, UPT ;  /* 0x000000010c00788c */ /* 0x000fe2000bf05270 */
[----:B------:R-:W-:Y:S01]  /*5060*/  PLOP3.LUT P2, PT, PT, PT, PT, 0x80, 0x8 ;  /* 0x000000000008781c */ /* 0x000fe20003f4f070 */
[----:B------:R-:W-:Y:S02]  /*5070*/  UIADD3 UR6, UPT, UPT, UR5, 0x1, URZ ;  /* 0x0000000105067890 */ /* 0x000fe4000fffe0ff */
[----:B------:R-:W-:Y:S02]  /*5080*/  UIADD3 UR12, UPT, UPT, UR12, -0x1, URZ ;  /* 0xffffffff0c0c7890 */ /* 0x000fe4000fffe0ff */
[----:B------:R-:W-:Y:S01]  /*5090*/  UISETP.NE.AND UP1, UPT, UR6, 0x2a, UPT ;  /* 0x0000002a0600788c */ /* 0x000fe2000bf25270 */
[----:B------:R-:W-:Y:S01]  /*50a0*/  PLOP3.LUT P0, PT, PT, PT, UP0, 0x80, 0x8 ;  /* 0x000000000008781c */ /* 0x000fe20003f0f008 */
[----:B------:R-:W-:Y:S02]  /*50b0*/  UMOV UR9, 0xc0004010 ;  /* 0xc000401000097882 */ /* 0x000fe40000000000 */
[----:B------:R-:W-:Y:S02]  /*50c0*/  USEL UR8, URZ, 0x1, UP1 ;  /* 0x00000001ff087887 */ /* 0x000fe40008800000 */
[----:B------:R-:W-:Y:S02]  /*50d0*/  USEL UR11, UR6, URZ, UP1 ;  /* 0x000000ff060b7287 */ /* 0x000fe40008800000 */
[----:B------:R-:W-:Y:S02]  /*50e0*/  UIMAD UR6, UR5, 0xc0, UR4 ;  /* 0x000000c0050678a4 */ /* 0x000fe4000f8e0204 */
[----:B------:R-:W-:Y:S01]  /*50f0*/  @UP0 ULEA UR10, UR11, UR14, 0x3 ;  /* 0x0000000e0b0a0291 */ /* 0x000fe2000f8e18ff */
[----:B------:R-:W-:Y:S01]  /*5100*/  LOP3.LUT R8, R8, UR8, RZ, 0x3c, !PT ;  /* 0x0000000808087c12 */ /* 0x000fe2000f8e3cff */
[----:B------:R-:W-:Y:S03]  /*5110*/  ULEA UR8, UR5, UR17, 0x7 ;  /* 0x0000001105087291 */ /* 0x000fe6000f8e38ff */
[----:B-1----:R-:W-:Y:S01]  /*5120*/  @P0 SHF.L.U32 R0, R8, 0x1f, RZ ;  /* 0x0000001f08000819 */ /* 0x002fe200000006ff */
[----:B------:R-:W-:Y:S03]  /*5130*/  UMOV UR5, UR11 ;  /* 0x0000000b00057c82 */ /* 0x000fe60008000000 */
[----:B------:R2:W3:Y:S01]  /*5140*/  @P0 SYNCS.PHASECHK.TRANS64.TRYWAIT P2, [UR10], R0 ;  /* 0x00000000ff0005a7 */ /* 0x0004e2000804110a */
[----:B------:R-:W-:Y:S03]  /*5150*/  UIADD3 UR10, UPT, UPT, UR7, 0x150, URZ ;  /* 0x00000150070a7890 */ /* 0x000fe6000fffe0ff */
[----:B------:R-:W-:Y:S02]  /*5160*/  UMOV UR7, 0xc0004010 ;  /* 0xc000401000077882 */ /* 0x000fe40000000000 */
[----:B------:R2:W-:Y:S01]  /*5170*/  UTCHMMA gdesc[UR8], gdesc[UR6], tmem[UR15], tmem[UR20], idesc[UR21], UP2 ;  /* 0x00ff1406080075ea */ /* 0x0005e2000900000f */
[----:B------:R-:W-:Y:S03]  /*5180*/  UPLOP3.LUT UP2, UPT, UPT, UPT, UPT, 0x80, 0x8 ;  /* 0x000000000008789c */ /* 0x000fe60003f4f070 */
[----:B------:R2:W-:Y:S01]  /*5190*/  UTCBAR.MULTICAST [UR10], URZ, UR16 ;  /* 0x000000ff0a0073e9 */ /* 0x0005e20008000810 */
[----:B------:R-:W-:Y:S07]  /*51a0*/  BRA.U UP3, `(.L_x_104) ;  /* 0xfffffffd038c7547 */ /* 0x000fee000b83ffff */
.L_x_101:
[----:B------:R-:W-:Y:S01]  /*51b0*/  UIADD3 UR5, UPT, UPT, UR18, 0x1, URZ ;  /* 0x0000000112057890 */ /* 0x000fe2000fffe0ff */
[C---:B------:R-:W-:Y:S01]  /*51c0*/  ISETP.NE.AND P0, PT, R10.reuse, 0x2, PT ;  /* 0x000000020a00780c */ /* 0x040fe20003f05270 */
[----:B--2---:R-:W-:Y:S02]  /*51d0*/  UIADD3 UR6, UPT, UPT, UR19, 0x300, URZ ;  /* 0x0000030013067890 */ /* 0x004fe4000fffe0ff */
[----:B------:R-:W-:Y:S01]  /*51e0*/  UISETP.NE.AND UP0, UPT, UR5, 0x4, UPT ;  /* 0x000000040500788c */ /* 0x000fe2000bf05270 */
[----:B-1----:R-:W-:Y:S02]  /*51f0*/  SEL R0, RZ, 0x1, P0 ;  /* 0x00000001ff007807 */ /* 0x002fe40000000000 */
[----:B------:R-:W-:Y:S01]  /*5200*/  SEL R10, R10, RZ, P0 ;  /* 0x000000ff0a0a7207 */ /* 0x000fe20000000000 */
[----:B------:R-:W-:Y:S01]  /*5210*/  USEL UR7, URZ, 0x1, UP0 ;  /* 0x00000001ff077887 */ /* 0x000fe20008000000 */
[----:B------:R-:W-:Y:S01]  /*5220*/  LOP3.LUT R9, R9, R0, RZ, 0x3c, !PT ;  /* 0x0000000009097212 */ /* 0x000fe200078e3cff */
[----:B------:R-:W-:Y:S01]  /*5230*/  USEL UR18, UR5, URZ, UP0 ;  /* 0x000000ff05127287 */ /* 0x000fe20008000000 */
[----:B------:R1:W-:Y:S03]  /*5240*/  UTCBAR [UR6], URZ ;  /* 0x000000ff060073e9 */ /* 0x0003e600080000ff */
[----:B------:R-:W-:Y:S01]  /*5250*/  LOP3.LUT R11, R11, UR7, RZ, 0x3c, !PT ;  /* 0x000000070b0b7c12 */ /* 0x000fe2000f8e3cff */
[----:B------:R-:W-:Y:S07]  /*5260*/  @P1 BRA `(.L_x_105) ;  /* 0xfffffff800c81947 */ /* 0x000fee000383ffff */
[----:B------:R-:W2:Y:S01]  /*5270*/  S2UR UR8, SR_CgaCtaId ;  /* 0x00000000000879c3 */ /* 0x000ea20000008800 */
[----:B------:R-:W-:Y:S01]  /*5280*/  ELECT P0, URZ, PT ;  /* 0x0000000000ff782f */ /* 0x000fe20003800000 */
[----:B------:R-:W-:Y:S01]  /*5290*/  IMAD.MOV.U32 R0, RZ, RZ, 0x1 ;  /* 0x00000001ff007424 */ /* 0x000fe200078e00ff */
[----:B------:R-:W-:Y:S01]  /*52a0*/  UIADD3 UR14, UPT, UPT, UR14, 0x320, URZ ;  /* 0x000003200e0e7890 */ /* 0x000fe2000fffe0ff */
[----:B------:R-:W-:Y:S01]  /*52b0*/  SHF.L.U32 R2, R11, 0x1f, RZ ;  /* 0x0000001f0b027819 */ /* 0x000fe200000006ff */
[----:B------:R-:W-:-:S03]  /*52c0*/  UMOV UR4, 0x40 ;  /* 0x0000004000047882 */ /* 0x000fc60000000000 */
[----:B------:R-:W-:Y:S01]  /*52d0*/  UVIRTCOUNT.DEALLOC.SMPOOL 0x80 ;  /* 0x000000800000784c */ /* 0x000fe20000000000 */
[----:B--2---:R-:W-:Y:S02]  /*52e0*/  ULEA UR8, UR8, UR4, 0x18 ;  /* 0x0000000408087291 */ /* 0x004fe4000f8ec0ff */
[----:B------:R-:W-:-:S07]  /*52f0*/  ULEA UR4, UR18, UR14, 0x3 ;  /* 0x0000000e12047291 */ /* 0x000fce000f8e18ff */
[----:B------:R2:W-:Y:S02]  /*5300*/  @P0 STS.U8 [UR8+0x1c], R0 ;  /* 0x00001c00ff000988 */ /* 0x0005e40008000008 */
[----:B------:R-:W4:Y:S02]  /*5310*/  SYNCS.PHASECHK.TRANS64.TRYWAIT P0, [UR4], R2 ;  /* 0x00000002ff0075a7 */ /* 0x000f240008001104 */
[----:B--2-4-:R-:W-:Y:S05]  /*5320*/  @!P0 BRA `(.L_x_106) ;  /* 0x00000054004c8947 */ /* 0x014fea0003800000 */
.L_x_264:
[----:B------:R-:W-:-:S04]  /*5330*/  UIADD3 UR4, UPT, UPT, UR18, 0x1, URZ ;  /* 0x0000000112047890 */ /* 0x000fc8000fffe0ff */
[----:B------:R-:W-:-:S04]  /*5340*/  UISETP.NE.AND UP0, UPT, UR4, 0x4, UPT ;  /* 0x000000040400788c */ /* 0x000fc8000bf05270 */
[----:B-1----:R-:W-:Y:S02]  /*5350*/  USEL UR6, URZ, 0x1, UP0 ;  /* 0x00000001ff067887 */ /* 0x002fe40008000000 */
[----:B------:R-:W-:-:S04]  /*5360*/  USEL UR4, UR4, URZ, UP0 ;  /* 0x000000ff04047287 */ /* 0x000fc80008000000 */
[----:B------:R-:W-:Y:S01]  /*5370*/  ULEA UR5, UR4, UR14, 0x3 ;  /* 0x0000000e04057291 */ /* 0x000fe2000f8e18ff */
[----:B--2---:R-:W-:-:S04]  /*5380*/  LOP3.LUT R2, R11, UR6, RZ, 0x3c, !PT ;  /* 0x000000060b027c12 */ /* 0x004fc8000f8e3cff */
[----:B------:R-:W-:-:S04]  /*5390*/  SHF.L.U32 R3, R2, 0x1f, RZ ;  /* 0x0000001f02037819 */ /* 0x000fc800000006ff */
[----:B------:R-:W1:Y:S02]  /*53a0*/  SYNCS.PHASECHK.TRANS64.TRYWAIT P0, [UR5], R3 ;  /* 0x00000003ff0075a7 */ /* 0x000e640008001105 */
[----:B-1----:R-:W-:Y:S05]  /*53b0*/  @!P0 BRA `(.L_x_107) ;  /* 0x0000005400408947 */ /* 0x002fea0003800000 */
.L_x_266:
        /* <DEDUP_REMOVED lines=9> */
.L_x_268:
[----:B------:R-:W-:-:S04]  /*5450*/  UIADD3 UR4, UPT, UPT, UR4, 0x1, URZ ;  /* 0x0000000104047890 */ /* 0x000fc8000fffe0ff */
[----:B------:R-:W-:-:S04]  /*5460*/  UISETP.NE.AND UP0, UPT, UR4, 0x4, UPT ;  /* 0x000000040400788c */ /* 0x000fc8000bf05270 */
[----:B------:R-:W-:Y:S02]  /*5470*/  USEL UR5, URZ, 0x1, UP0 ;  /* 0x00000001ff057887 */ /* 0x000fe40008000000 */
[----:B------:R-:W-:-:S04]  /*5480*/  USEL UR4, UR4, URZ, UP0 ;  /* 0x000000ff04047287 */ /* 0x000fc80008000000 */
[----:B------:R-:W-:Y:S01]  /*5490*/  ULEA UR4, UR4, UR14, 0x3 ;  /* 0x0000000e04047291 */ /* 0x000fe2000f8e18ff */
[----:B------:R-:W-:-:S04]  /*54a0*/  LOP3.LUT R2, R2, UR5, RZ, 0x3c, !PT ;  /* 0x0000000502027c12 */ /* 0x000fc8000f8e3cff */
[----:B------:R-:W-:-:S04]  /*54b0*/  SHF.L.U32 R2, R2, 0x1f, RZ ;  /* 0x0000001f02027819 */ /* 0x000fc800000006ff */
[----:B------:R-:W2:Y:S02]  /*54c0*/  SYNCS.PHASECHK.TRANS64.TRYWAIT P0, [UR4], R2 ;  /* 0x00000002ff0075a7 */ /* 0x000ea40008001104 */
[----:B--2---:R-:W-:Y:S05]  /*54d0*/  @!P0 BRA `(.L_x_109) ;  /* 0x0000005400288947 */ /* 0x004fea0003800000 */
.L_x_270:
[----:B------:R-:W-:Y:S01]  /*54e0*/  NOP ;  /* 0x0000000000007918 */ /* 0x000fe20000000000 */
[----:B-1----:R-:W1:Y:S01]  /*54f0*/  LDS R0, [UR8+0x14] ;  /* 0x00001408ff007984 */ /* 0x002e620008000800 */
[----:B------:R-:W-:Y:S01]  /*5500*/  ULOP3.LUT UR4, UR24, 0xffff, URZ, 0xc0, !UPT ;  /* 0x0000ffff18047892 */ /* 0x000fe2000f8ec0ff */
[----:B------:R-:W-:Y:S01]  /*5510*/  UMOV UR5, 0xffff ;  /* 0x0000ffff00057882 */ /* 0x000fe20000000000 */
[----:B------:R-:W-:Y:S02]  /*5520*/  UMOV UR6, 0x1 ;  /* 0x0000000100067882 */ /* 0x000fe40000000000 */
[----:B------:R-:W-:-:S04]  /*5530*/  USHF.R.U32.HI UR4, URZ, 0x5, UR4 ;  /* 0x00000005ff047899 */ /* 0x000fc80008011604 */
[----:B------:R-:W-:Y:S02]  /*5540*/  USHF.L.U32 UR5, UR5, UR4, URZ ;  /* 0x0000000405057299 */ /* 0x000fe400080006ff */
[----:B------:R-:W-:-:S04]  /*5550*/  USHF.L.U32 UR4, UR6, UR4, URZ ;  /* 0x0000000406047299 */ /* 0x000fc800080006ff */
[----:B-1----:R-:W-:-:S04]  /*5560*/  LOP3.LUT R0, R0, UR5, RZ, 0xc0, !PT ;  /* 0x0000000500007c12 */ /* 0x002fc8000f8ec0ff */
[----:B------:R-:W-:-:S13]  /*5570*/  ISETP.NE.AND P0, PT, R0, UR5, PT ;  /* 0x0000000500007c0c */ /* 0x000fda000bf05270 */
[----:B------:R-:W-:Y:S05]  /*5580*/  @P0 BRA `(.L_x_110) ;  /* 0x0000000000580947 */ /* 0x000fea0003800000 */
[----:B------:R-:W1:Y:S02]  /*5590*/  LDS R0, [UR8+0x18] ;  /* 0x00001808ff007984 */ /* 0x000e640008000800 */
[----:B-1----:R-:W-:-:S04]  /*55a0*/  LOP3.LUT R0, R0, UR4, RZ, 0xc0, !PT ;  /* 0x0000000400007c12 */ /* 0x002fc8000f8ec0ff */
[----:B------:R-:W-:-:S13]  /*55b0*/  ISETP.NE.AND P0, PT, R0, UR4, PT ;  /* 0x0000000400007c0c */ /* 0x000fda000bf05270 */
[----:B------:R-:W-:Y:S05]  /*55c0*/  @P0 BRA `(.L_x_111) ;  /* 0x00000000003c0947 */ /* 0x000fea0003800000 */
[----:B------:R-:W1:Y:S01]  /*55d0*/  S2R R2, SR_LANEID ;  /* 0x0000000000027919 */ /* 0x000e620000000000 */
[----:B------:R-:W-:-:S06]  /*55e0*/  ULOP3.LUT UR5, URZ, UR5, URZ, 0x33, !UPT ;  /* 0x00000005ff057292 */ /* 0x000fcc000f8e33ff */
[----:B------:R-:W-:-:S04]  /*55f0*/  IMAD.U32 R0, RZ, RZ, UR5 ;  /* 0x00000005ff007e24 */ /* 0x000fc8000f8e00ff */
[----:B------:R2:W4:Y:S02]  /*5600*/  REDUX UR7, R0 ;  /* 0x00000000000773c4 */ /* 0x0005240000000000 */
[----:B------:R1:W-:Y:S01]  /*5610*/  UTCATOMSWS.AND URZ, UR5 ;  /* 0x0000000500ff79e3 */ /* 0x0003e20008000000 */
[----:B--2---:R-:W-:Y:S01]  /*5620*/  LOP3.LUT R0, RZ, UR4, RZ, 0x33, !PT ;  /* 0x00000004ff007c12 */ /* 0x004fe2000f8e33ff */
[----:B------:R-:W-:Y:S02]  /*5630*/  VOTEU.ANY UR4, UPT, PT ;  /* 0x0000000000047886 */ /* 0x000fe400038e0100 */
[----:B------:R-:W-:Y:S02]  /*5640*/  UFLO.U32 UR4, UR4 ;  /* 0x00000004000472bd */ /* 0x000fe400080e0000 */
[----:B------:R-:W2:Y:S04]  /*5650*/  REDUX UR6, R0 ;  /* 0x00000000000673c4 */ /* 0x000ea80000000000 */
[----:B-1----:R-:W-:-:S02]  /*5660*/  ISETP.EQ.U32.AND P0, PT, R2, UR4, PT ;  /* 0x0000000402007c0c */ /* 0x002fc4000bf02070 */
[----:B----4-:R-:W-:-:S11]  /*5670*/  MOV R2, UR7 ;  /* 0x0000000700027c02 */ /* 0x010fd60008000f00 */
[----:B------:R1:W-:Y:S01]  /*5680*/  @P0 ATOMS.AND RZ, [UR8+0x14], R2 ;  /* 0x00001402ffff098c */ /* 0x0003e2000a800008 */
[----:B--2---:R-:W-:-:S05]  /*5690*/  IMAD.U32 R0, RZ, RZ, UR6 ;  /* 0x00000006ff007e24 */ /* 0x004fca000f8e00ff */
[----:B------:R1:W-:Y:S01]  /*56a0*/  @P0 ATOMS.AND RZ, [UR8+0x18], R0 ;  /* 0x00001800ffff098c */ /* 0x0003e2000a800008 */
[----:B------:R-:W-:Y:S05]  /*56b0*/  BRA `(.L_x_112) ;  /* 0x0000000000147947 */ /* 0x000fea0003800000 */
.L_x_111:
[----:B------:R-:W-:Y:S02]  /*56c0*/  MOV R2, 0x56e0 ;  /* 0x000056e000027802 */ /* 0x000fe40000000f00 */
[----:B---3-5:R-:W-:Y:S05]  /*56d0*/  CALL.REL.NOINC `($__internal_0_$__cuda_sm10x_tcgen05_guardrail_trap_col_being_dealloced_not_returned_by_alloc) ;  /* 0x0000005400cc7944 */ /* 0x028fea0003c00000 */
[----:B------:R-:W-:Y:S05]  /*56e0*/  BRA `(.L_x_112) ;  /* 0x0000000000087947 */ /* 0x000fea0003800000 */
.L_x_110:
[----:B------:R-:W-:Y:S02]  /*56f0*/  MOV R2, 0x5710 ;  /* 0x0000571000027802 */ /* 0x000fe40000000f00 */
[----:B---3-5:R-:W-:Y:S05]  /*5700*/  CALL.REL.NOINC `($__internal_2_$__cuda_sm10x_tcgen05_guardrail_trap_unallocated_columns_being_dealloced) ;  /* 0x0000005400d87944 */ /* 0x028fea0003c00000 */
.L_x_112:
[----:B------:R-:W-:Y:S01]  /*5710*/  NOP ;  /* 0x0000000000007918 */ /* 0x000fe20000000000 */
[----:B------:R-:W-:Y:S05]  /*5720*/  EXIT ;  /* 0x000000000000794d */ /* 0x000fea0003800000 */
.L_x_94:
[----:B------:R-:W-:-:S09]  /*5730*/  UISETP.NE.OR UP0, UPT, UR21, 0x3, !UP3 ;  /* 0x000000031500788c */ /* 0x000fd2000df05670 */
[----:B------:R-:W-:Y:S05]  /*5740*/  BRA.U UP0, `(.L_x_113) ;  /* 0x00000011001c7547 */ /* 0x000fea000b800000 */
[----:B------:R-:W1:Y:S01]  /*5750*/  LDCU.64 UR4, c[0x0][0x888] ;  /* 0x00011100ff0477ac */ /* 0x000e620008000a00 */
[----:B------:R-:W2:Y:S01]  /*5760*/  S2UR UR10, SR_CgaCtaId ;  /* 0x00000000000a79c3 */ /* 0x000ea20000008800 */
[----:B------:R-:W-:Y:S02]  /*5770*/  HFMA2 R9, -RZ, RZ, 0, 0 ;  /* 0x00000000ff097431 */ /* 0x000fe400000001ff */
[----:B------:R-:W-:Y:S01]  /*5780*/  IMAD.MOV.U32 R11, RZ, RZ, 0x1 ;  /* 0x00000001ff0b7424 */ /* 0x000fe200078e00ff */
[----:B------:R-:W3:Y:S01]  /*5790*/  LDCU UR38, c[0x0][0x370] ;  /* 0x00006e00ff2677ac */ /* 0x000ee20008000800 */
[----:B------:R-:W-:Y:S01]  /*57a0*/  IMAD.MOV.U32 R10, RZ, RZ, RZ ;  /* 0x000000ffff0a7224 */ /* 0x000fe200078e00ff */
[----:B------:R-:W-:Y:S01]  /*57b0*/  MOV R3, 0x1000 ;  /* 0x0000100000037802 */ /* 0x000fe20000000f00 */
[----:B------:R-:W3:Y:S01]  /*57c0*/  LDCU.128 UR32, c[0x0][0xb10] ;  /* 0x00016200ff2077ac */ /* 0x000ee20008000c00 */
[----:B------:R-:W4:Y:S01]  /*57d0*/  LDC.64 R12, c[0x0][0x348] ;  /* 0x0000d200ff0c7b82 */ /* 0x000f220000000a00 */
[----:B------:R-:W2:Y:S01]  /*57e0*/  LDCU UR37, c[0x0][0x374] ;  /* 0x00006e80ff2577ac */ /* 0x000ea20008000800 */
[----:B------:R-:W2:Y:S01]  /*57f0*/  LDCU.64 UR30, c[0x0][0x890] ;  /* 0x00011200ff1e77ac */ /* 0x000ea20008000a00 */
[----:B------:R-:W2:Y:S01]  /*5800*/  LDCU UR15, c[0x0][0xb0c] ;  /* 0x00016180ff0f77ac */ /* 0x000ea20008000800 */
[----:B-1----:R-:W-:Y:S01]  /*5810*/  UISETP.NE.U32.AND UP0, UPT, UR4, URZ, UPT ;  /* 0x000000ff0400728c */ /* 0x002fe2000bf05070 */
[----:B------:R-:W1:Y:S01]  /*5820*/  LDCU UR46, c[0x0][0xb20] ;  /* 0x00016400ff2e77ac */ /* 0x000e620008000800 */
[----:B------:R-:W1:Y:S01]  /*5830*/  LDCU UR4, c[0x0][0xb30] ;  /* 0x00016600ff0477ac */ /* 0x000e620008000800 */
[----:B------:R-:W-:Y:S01]  /*5840*/  UMOV UR21, 0x400 ;  /* 0x0000040000157882 */ /* 0x000fe20000000000 */
[----:B---3--:R-:W-:-:S02]  /*5850*/  UIMAD.WIDE.U32 UR6, UR38, UR32, URZ ;  /* 0x00000020260672a5 */ /* 0x008fc4000f8e00ff */
[----:B--2---:R-:W-:Y:S02]  /*5860*/  UIMAD.WIDE.U32 UR8, UR37, UR35, URZ ;  /* 0x00000023250872a5 */ /* 0x004fe4000f8e00ff */
[----:B------:R-:W-:Y:S02]  /*5870*/  ULEA UR21, UR10, UR21, 0x18 ;  /* 0x000000150a157291 */ /* 0x000fe4000f8ec0ff */
[----:B------:R-:W-:Y:S02]  /*5880*/  UISETP.NE.U32.AND UP6, UPT, UR30, URZ, UPT ;  /* 0x000000ff1e00728c */ /* 0x000fe4000bfc5070 */
[----:B------:R-:W-:Y:S02]  /*5890*/  UIADD3 UR40, UPT, UPT, UR21, 0x2b0, URZ ;  /* 0x000002b015287890 */ /* 0x000fe4000fffe0ff */
[----:B------:R-:W-:Y:S02]  /*58a0*/  UIADD3 UR25, UPT, UPT, UR21, 0x2a0, URZ ;  /* 0x000002a015197890 */ /* 0x000fe4000fffe0ff */
[----:B------:R-:W-:-:S02]  /*58b0*/  UIADD3 UR17, UPT, UPT, UR21, 0x2a8, URZ ;  /* 0x000002a815117890 */ /* 0x000fc4000fffe0ff */
[----:B------:R-:W-:Y:S02]  /*58c0*/  UISETP.NE.AND.EX UP5, UPT, UR5, URZ, UPT, UP0 ;  /* 0x000000ff0500728c */ /* 0x000fe4000bfa5300 */
[----:B------:R-:W-:Y:S01]  /*58d0*/  UISETP.NE.AND UP0, UPT, UR42, 0x1, UPT ;  /* 0x000000012a00788c */ /* 0x000fe2000bf05270 */
[----:B------:R-:W-:Y:S01]  /*58e0*/  UMOV UR45, UR7 ;  /* 0x00000007002d7c82 */ /* 0x000fe20008000000 */
[----:B------:R-:W-:Y:S01]  /*58f0*/  UMOV UR44, UR9 ;  /* 0x00000009002c7c82 */ /* 0x000fe20008000000 */
[----:B------:R-:W-:Y:S02]  /*5900*/  USEL UR39, URZ, 0x1, UP4 ;  /* 0x00000001ff277887 */ /* 0x000fe4000a000000 */
[----:B------:R-:W-:Y:S02]  /*5910*/  UISETP.NE.AND UP0, UPT, UR15, 0x1, UPT ;  /* 0x000000010f00788c */ /* 0x000fe4000bf05270 */
[----:B------:R-:W-:Y:S02]  /*5920*/  UPLOP3.LUT UP4, UPT, UPT, UPT, UPT, 0x40, 0x4 ;  /* 0x000000000004789c */ /* 0x000fe40003f8e870 */
[----:B------:R-:W-:Y:S01]  /*5930*/  UISETP.GE.AND UP1, UPT, UR42, 0x1, UPT ;  /* 0x000000012a00788c */ /* 0x000fe2000bf26270 */
[----:B------:R-:W2:Y:S01]  /*5940*/  LDCU.64 UR22, c[0x0][0xb28] ;  /* 0x00016500ff1677ac */ /* 0x000ea20008000a00 */
[----:B------:R-:W-:-:S02]  /*5950*/  UISETP.NE.AND.EX UP6, UPT, UR31, URZ, UPT, UP6 ;  /* 0x000000ff1f00728c */ /* 0x000fc4000bfc5360 */
[----:B------:R-:W-:Y:S02]  /*5960*/  UPRMT UR40, UR10, 0x654, UR40 ;  /* 0x000006540a287896 */ /* 0x000fe40008000028 */
[----:B------:R-:W-:Y:S02]  /*5970*/  UPRMT UR43, UR10, 0x654, UR25 ;  /* 0x000006540a2b7896 */ /* 0x000fe40008000019 */
[----:B------:R-:W-:Y:S02]  /*5980*/  UPRMT UR41, UR10, 0x654, UR17 ;  /* 0x000006540a297896 */ /* 0x000fe40008000011 */
[----:B------:R-:W-:Y:S02]  /*5990*/  USHF.R.U32.HI UR45, URZ, UR33, UR45 ;  /* 0x00000021ff2d7299 */ /* 0x000fe4000801162d */
[----:B-1----:R-:W-:Y:S02]  /*59a0*/  USHF.R.U32.HI UR44, URZ, UR46, UR44 ;  /* 0x0000002eff2c7299 */ /* 0x002fe4000801162c */
[----:B------:R-:W-:-:S02]  /*59b0*/  UISETP.NE.AND UP0, UPT, UR34, 0x1, UPT ;  /* 0x000000012200788c */ /* 0x000fc4000bf05270 */
[----:B----4-:R-:W-:-:S11]  /*59c0*/  UISETP.NE.AND UP3, UPT, UR4, 0x1, UPT ;  /* 0x000000010400788c */ /* 0x010fd6000bf65270 */
.L_x_123:
[C---:B------:R-:W-:Y:S02]  /*59d0*/  LEA R8, R10.reuse, UR21, 0x3 ;  /* 0x000000150a087c11 */ /* 0x040fe4000f8e18ff */
[----:B------:R-:W-:Y:S02]  /*59e0*/  SHF.L.U32 R0, R9, 0x1f, RZ ;  /* 0x0000001f09007819 */ /* 0x000fe400000006ff */
[----:B------:R-:W-:Y:S02]  /*59f0*/  LEA R4, R10, UR21, 0x4 ;  /* 0x000000150a047c11 */ /* 0x000fe4000f8e20ff */
[----:B-1----:R-:W1:Y:S02]  /*5a00*/  SYNCS.PHASECHK.TRANS64.TRYWAIT P0, [R8+URZ+0x2e0], R0 ;  /* 0x0002e000080075a7 */ /* 0x002e6400080011ff */
[----:B-1----:R-:W-:Y:S05]  /*5a10*/  @!P0 BRA `(.L_x_114) ;  /* 0x0000004c00f08947 */ /* 0x002fea0003800000 */
.L_x_271:
[----:B------:R-:W3:Y:S01]  /*5a20*/  LDS.128 R4, [R4+0x370] ;  /* 0x0003700004047984 */ /* 0x000ee20000000c00 */
[----:B------:R-:W-:Y:S01]  /*5a30*/  UISETP.GE.AND UP0, UPT, UR42, 0x1, UPT ;  /* 0x000000012a00788c */ /* 0x000fe2000bf06270 */
[----:B------:R-:W-:Y:S01]  /*5a40*/  @!PT LDS RZ, [RZ] ;  /* 0x00000000fffff984 */ /* 0x000fe20000000800 */
[----:B------:R-:W-:Y:S01]  /*5a50*/  @!PT LDS RZ, [RZ] ;  /* 0x00000000fffff984 */ /* 0x000fe20000000800 */
[----:B------:R-:W-:Y:S01]  /*5a60*/  @!PT LDS RZ, [RZ] ;  /* 0x00000000fffff984 */ /* 0x000fe20000000800 */
[----:B------:R-:W-:Y:S01]  /*5a70*/  @!PT LDS RZ, [RZ] ;  /* 0x00000000fffff984 */ /* 0x000fe20000000800 */
[----:B------:R4:W-:Y:S06]  /*5a80*/  MEMBAR.ALL.CTA ;  /* 0x0000000000007992 */ /* 0x0009ec0000008000 */
[----:B----4-:R-:W4:Y:S01]  /*5a90*/  FENCE.VIEW.ASYNC.S ;  /* 0x00000000000073c6 */ /* 0x010f220000000000 */
[----:B---3--:R-:W-:Y:S11]  /*5aa0*/  LOP3.LUT P0, RZ, R6, 0x1, RZ, 0xc0, !PT ;  /* 0x0000000106ff7812 */ /* 0x008ff6000780c0ff */
[----:B------:R-:W-:Y:S02]  /*5ab0*/  @!UPT UIADD3 URZ, UPT, UPT, URZ, URZ, URZ ;  /* 0x000000fffffff290 */ /* 0x000fe4000fffe0ff */
[----:B----4-:R-:W-:Y:S01]  /*5ac0*/  VOTEU.ANY UP1, P0 ;  /* 0x0000000000ff7886 */ /* 0x010fe20000020100 */
[----:B------:R-:W-:Y:S11]  /*5ad0*/  PLOP3.LUT P0, PT, PT, PT, UP1, 0x80, 0x8 ;  /* 0x000000000008781c */ /* 0x000ff60003f0f018 */
[----:B------:R-:W-:Y:S02]  /*5ae0*/  @!UPT UIADD3 URZ, UPT, UPT, URZ, URZ, URZ ;  /* 0x000000fffffff290 */ /* 0x000fe4000fffe0ff */
[----:B-1----:R-:W-:Y:S02]  /*5af0*/  @P0 SHF.R.U32.HI R0, RZ, 0x10, R5 ;  /* 0x00000010ff000819 */ /* 0x002fe40000011605 */
[----:B------:R-:W-:Y:S02]  /*5b00*/  @P0 MOV R2, R4 ;  /* 0x0000000400020202 */ /* 0x000fe40000000f00 */
[----:B------:R-:W-:Y:S01]  /*5b10*/  @P0 R2UR UR4, R0 ;  /* 0x00000000000402ca */ /* 0x000fe200000e0000 */
[----:B------:R-:W-:Y:S01]  /*5b20*/  VIADD R0, R8, 0x2f0 ;  /* 0x000002f008007836 */ /* 0x000fe20000000000 */
[----:B------:R-:W-:Y:S02]  /*5b30*/  @P0 LOP3.LUT R4, R5, 0xffff, RZ, 0xc0, !PT ;  /* 0x0000ffff05040812 */ /* 0x000fe400078ec0ff */
[----:B------:R-:W-:Y:S02]  /*5b40*/  @P0 R2UR UR6, R2 ;  /* 0x00000000020602ca */ /* 0x000fe400000e0000 */
[----:B------:R-:W-:Y:S02]  /*5b50*/  PRMT R0, RZ, 0x654, R0 ;  /* 0x00000654ff007816 */ /* 0x000fe40000000000 */
[----:B------:R-:W-:Y:S02]  /*5b60*/  @P0 R2UR UR5, R4 ;  /* 0x00000000040502ca */ /* 0x000fe400000e0000 */
[----:B------:R1:W-:Y:S03]  /*5b70*/  SYNCS.ARRIVE.TRANS64.RED.A1T0 RZ, [R0+URZ], RZ ;  /* 0x000000ff00ff79a7 */ /* 0x0003e600081004ff */
[----:B------:R-:W-:Y:S04]  /*5b80*/  @UP1 UMOV UR29, UR4 ;  /* 0x00000004001d1c82 */ /* 0x000fe80008000000 */
[----:B------:R-:W-:Y:S04]  /*5b90*/  @UP1 UMOV UR14, UR6 ;  /* 0x00000006000e1c82 */ /* 0x000fe80008000000 */
[----:B------:R-:W-:Y:S01]  /*5ba0*/  @UP1 UMOV UR13, UR5 ;  /* 0x00000005000d1c82 */ /* 0x000fe20008000000 */
[----:B------:R-:W-:Y:S05]  /*5bb0*/  BRA.U !UP0, `(.L_x_115) ;  /* 0x0000000108c07547 */ /* 0x000fea000b800000 */
[----:B------:R-:W-:Y:S02]  /*5bc0*/  UIMAD.WIDE.U32 UR8, UR13, UR35, URZ ;  /* 0x000000230d0872a5 */ /* 0x000fe4000f8e00ff */
[----:B------:R-:W-:Y:S02]  /*5bd0*/  UP2UR UR12, UPR, URZ, 0x4 ;  /* 0x00000004ff0c7883 */ /* 0x000fe40008000000 */
[----:B------:R-:W-:Y:S02]  /*5be0*/  UISETP.NE.AND UP2, UPT, UR34, 0x1, UPT ;  /* 0x000000012200788c */ /* 0x000fe4000bf45270 */
[----:B------:R-:W-:Y:S02]  /*5bf0*/  UIMAD.WIDE.U32 UR10, UR14, UR32, URZ ;  /* 0x000000200e0a72a5 */ /* 0x000fe4000f8e00ff */
[----:B------:R-:W-:Y:S02]  /*5c00*/  USEL UR4, UR37, UR44, !UP2 ;  /* 0x0000002c25047287 */ /* 0x000fe4000d000000 */
[----:B------:R-:W-:Y:S02]  /*5c10*/  UISETP.NE.AND UP0, UPT, UR15, 0x1, UPT ;  /* 0x000000010f00788c */ /* 0x000fe4000bf05270 */
[----:B------:R-:W-:Y:S02]  /*5c20*/  UP2UR UR16, UPR, URZ, 0x2 ;  /* 0x00000002ff107883 */ /* 0x000fe40008000000 */
[----:B------:R-:W-:Y:S02]  /*5c30*/  UISETP.NE.AND UP1, UPT, UR42, 0x1, UPT ;  /* 0x000000012a00788c */ /* 0x000fe4000bf25270 */
[----:B--2---:R-:W-:Y:S02]  /*5c40*/  UIMAD.WIDE.U32 UR18, UR4, UR22, URZ ;  /* 0x00000016041272a5 */ /* 0x004fe4000f8e00ff */
[----:B------:R-:W-:Y:S01]  /*5c50*/  USEL UR7, UR38, UR45, !UP0 ;  /* 0x0000002d26077287 */ /* 0x000fe2000c000000 */
[----:B------:R-:W-:Y:S02]  /*5c60*/  UMOV UR5, UR9 ;  /* 0x0000000900057c82 */ /* 0x000fe40008000000 */
[----:B------:R-:W-:Y:S02]  /*5c70*/  USHF.R.U32.HI UR6, URZ, UR46, UR5 ;  /* 0x0000002eff067299 */ /* 0x000fe40008011605 */
[----:B------:R-:W-:Y:S02]  /*5c80*/  UIMAD.WIDE.U32 UR26, UR7, UR22, URZ ;  /* 0x00000016071a72a5 */ /* 0x000fe4000f8e00ff */
[----:B------:R-:W-:Y:S02]  /*5c90*/  USEL UR6, UR13, UR6, !UP2 ;  /* 0x000000060d067287 */ /* 0x000fe4000d000000 */
[----:B------:R-:W-:Y:S01]  /*5ca0*/  UISETP.NE.AND UP2, UPT, UR12, URZ, UPT ;  /* 0x000000ff0c00728c */ /* 0x000fe2000bf45270 */
[----:B------:R-:W-:Y:S01]  /*5cb0*/  UMOV UR5, UR11 ;  /* 0x0000000b00057c82 */ /* 0x000fe20008000000 */
[----:B------:R-:W-:Y:S02]  /*5cc0*/  UIMAD.WIDE.U32 UR10, UR6, UR22, URZ ;  /* 0x00000016060a72a5 */ /* 0x000fe4000f8e00ff */
[----:B------:R-:W-:Y:S03]  /*5cd0*/  USHF.R.U32.HI UR8, URZ, UR33, UR5 ;  /* 0x00000021ff087299 */ /* 0x000fe60008011605 */
[----:B------:R-:W-:Y:S02]  /*5ce0*/  UMOV UR5, UR19 ;  /* 0x0000001300057c82 */ /* 0x000fe40008000000 */
[----:B------:R-:W-:Y:S03]  /*5cf0*/  @UP1 USHF.R.U32.HI UR4, URZ, UR23, UR5 ;  /* 0x00000017ff041299 */ /* 0x000fe60008011605 */
[----:B------:R-:W-:Y:S01]  /*5d00*/  UMOV UR5, UR27 ;  /* 0x0000001b00057c82 */ /* 0x000fe20008000000 */
[----:B------:R-:W-:Y:S02]  /*5d10*/  UIMAD UR4, UR42, UR4, URZ ;  /* 0x000000042a0472a4 */ /* 0x000fe4000f8e02ff */
[----:B------:R-:W-:Y:S02]  /*5d20*/  @UP1 USHF.R.U32.HI UR7, URZ, UR23, UR5 ;  /* 0x00000017ff071299 */ /* 0x000fe40008011605 */
[----:B------:R-:W-:Y:S02]  /*5d30*/  USEL UR5, UR14, UR8, !UP0 ;  /* 0x000000080e057287 */ /* 0x000fe4000c000000 */
[----:B------:R-:W-:Y:S02]  /*5d40*/  UIMAD UR8, UR42, UR7, URZ ;  /* 0x000000072a0872a4 */ /* 0x000fe4000f8e02ff */
[----:B------:R-:W-:Y:S03]  /*5d50*/  UISETP.GE.AND UP0, UPT, UR6, UR4, UPT ;  /* 0x000000040600728c */ /* 0x000fe6000bf06270 */
[----:B------:R-:W-:Y:S01]  /*5d60*/  UMOV UR4, UR11 ;  /* 0x0000000b00047c82 */ /* 0x000fe20008000000 */
[----:B------:R-:W-:Y:S02]  /*5d70*/  UISETP.GE.OR UP0, UPT, UR5, UR8, UP0 ;  /* 0x000000080500728c */ /* 0x000fe40008706670 */
[----:B------:R-:W-:Y:S02]  /*5d80*/  USHF.R.U32.HI UR4, URZ, UR23, UR4 ;  /* 0x00000017ff047299 */ /* 0x000fe40008011604 */
[----:B------:R-:W-:Y:S02]  /*5d90*/  UIMAD.WIDE.U32 UR8, UR5, UR22, URZ ;  /* 0x00000016050872a5 */ /* 0x000fe4000f8e00ff */
[----:B------:R-:W-:Y:S04]  /*5da0*/  USEL UR10, UR6, UR4, !UP1 ;  /* 0x00000004060a7287 */ /* 0x000fe8000c800000 */
[----:B------:R-:W-:Y:S01]  /*5db0*/  UIADD3 UR11, UPT, UPT, -UR10, URZ, URZ ;  /* 0x000000ff0a0b7290 */ /* 0x000fe2000fffe1ff */
[----:B------:R-:W-:Y:S02]  /*5dc0*/  @!UP0 UMOV UR4, UR9 ;  /* 0x0000000900048c82 */ /* 0x000fe40008000000 */
[----:B------:R-:W-:Y:S02]  /*5dd0*/  @!UP0 USHF.R.U32.HI UR4, URZ, UR23, UR4 ;  /* 0x00000017ff048299 */ /* 0x000fe40008011604 */
[----:B------:R-:W-:Y:S02]  /*5de0*/  UIMAD UR8, UR42, UR11, UR6 ;  /* 0x0000000b2a0872a4 */ /* 0x000fe4000f8e0206 */
[----:B------:R-:W-:Y:S02]  /*5df0*/  @!UP0 USEL UR4, UR5, UR4, !UP1 ;  /* 0x0000000405048287 */ /* 0x000fe4000c800000 */
[----:B------:R-:W-:Y:S02]  /*5e00*/  UISETP.NE.AND UP1, UPT, UR16, URZ, UPT ;  /* 0x000000ff1000728c */ /* 0x000fe4000bf25270 */
[----:B------:R-:W-:Y:S02]  /*5e10*/  @!UP0 UIMAD UR8, UR7, UR8, UR4 ;  /* 0x00000008070882a4 */ /* 0x000fe4000f8e0204 */
[----:B------:R-:W-:Y:S02]  /*5e20*/  @!UP0 UIADD3 UR9, UPT, UPT, UR10, -UR4, URZ ;  /* 0x800000040a098290 */ /* 0x000fe4000fffe0ff */
[----:B------:R-:W-:Y:S02]  /*5e30*/  UIADD3 UR4, UPT, UPT, -UR5, URZ, URZ ;  /* 0x000000ff05047290 */ /* 0x000fe4000fffe1ff */
[----:B------:R-:W-:Y:S02]  /*5e40*/  UIADD3 UR7, UPT, UPT, -UR6, URZ, URZ ;  /* 0x000000ff06077290 */ /* 0x000fe4000fffe1ff */
[----:B------:R-:W-:Y:S02]  /*5e50*/  @!UP0 UIMAD UR6, UR9, UR42, UR5 ;  /* 0x0000002a090682a4 */ /* 0x000fe4000f8e0205 */
[----:B------:R-:W-:Y:S02]  /*5e60*/  UIMAD UR14, UR15, UR4, UR14 ;  /* 0x000000040f0e72a4 */ /* 0x000fe4000f8e020e */
[----:B------:R-:W-:Y:S01]  /*5e70*/  UIMAD UR13, UR34, UR7, UR13 ;  /* 0x00000007220d72a4 */ /* 0x000fe2000f8e020d */
[----:B------:R-:W-:Y:S02]  /*5e80*/  @!UP0 UMOV UR5, UR8 ;  /* 0x0000000800058c82 */ /* 0x000fe40008000000 */
[----:B------:R-:W-:Y:S02]  /*5e90*/  UIMAD UR14, UR5, UR15, UR14 ;  /* 0x0000000f050e72a4 */ /* 0x000fe4000f8e020e */
[----:B------:R-:W-:Y:S11]  /*5ea0*/  UIMAD UR13, UR6, UR34, UR13 ;  /* 0x00000022060d72a4 */ /* 0x000ff6000f8e020d */
[----:B------:R-:W-:Y:S01]  /*5eb0*/  @!UPT UIADD3 URZ, UPT, UPT, URZ, URZ, URZ ;  /* 0x000000fffffff290 */ /* 0x000fe2000fffe0ff */
.L_x_115:
[----:B------:R-:W3:Y:S01]  /*5ec0*/  @!UP3 LDCU.128 UR8, c[0x0][0xb10] ;  /* 0x00016200ff08b7ac */ /* 0x000ee20008000c00 */
[----:B------:R-:W-:Y:S02]  /*5ed0*/  ISETP.NE.U32.AND P0, PT, RZ, UR30, PT ;  /* 0x0000001eff007c0c */ /* 0x000fe4000bf05070 */
[----:B------:R-:W-:Y:S02]  /*5ee0*/  SHF.L.U32 R4, R11, 0x1f, RZ ;  /* 0x0000001f0b047819 */ /* 0x000fe400000006ff */
[----:B------:R-:W-:Y:S01]  /*5ef0*/  ISETP.NE.AND.EX P0, PT, RZ, UR31, PT, P0 ;  /* 0x0000001fff007c0c */ /* 0x000fe2000bf05300 */
[----:B------:R-:W4:Y:S01]  /*5f00*/  @!UP3 LDCU UR5, c[0x0][0xb0c] ;  /* 0x00016180ff05b7ac */ /* 0x000f220008000800 */
[----:B------:R-:W-:Y:S02]  /*5f10*/  USHF.L.U32 UR27, UR20, 0x6, URZ ;  /* 0x00000006141b7899 */ /* 0x000fe400080006ff */
[----:B------:R-:W-:Y:S02]  /*5f20*/  UIMAD UR26, UR24, 0x60, URZ ;  /* 0x00000060181a78a4 */ /* 0x000fe4000f8e02ff */
[----:B---3--:R-:W-:Y:S07]  /*5f30*/  UIMAD.WIDE.U32 UR6, UR14, UR8, URZ ;  /* 0x000000080e0672a5 */ /* 0x008fee000f8e00ff */
[----:B------:R-:W-:Y:S01]  /*5f40*/  @!UP3 UMOV UR4, UR7 ;  /* 0x000000070004bc82 */ /* 0x000fe20008000000 */
[----:B----4-:R-:W-:Y:S02]  /*5f50*/  @!UP3 UISETP.NE.AND UP0, UPT, UR5, 0x1, UPT ;  /* 0x000000010500b88c */ /* 0x010fe4000bf05270 */
[----:B------:R-:W-:Y:S02]  /*5f60*/  @!UP3 USHF.R.U32.HI UR4, URZ, UR9, UR4 ;  /* 0x00000009ff04b299 */ /* 0x000fe40008011604 */
[----:B------:R-:W-:Y:S02]  /*5f70*/  UIMAD.WIDE.U32 UR6, UR13, UR11, URZ ;  /* 0x0000000b0d0672a5 */ /* 0x000fe4000f8e00ff */
[----:B------:R-:W-:Y:S02]  /*5f80*/  @!UP3 USEL UR8, UR14, UR4, !UP0 ;  /* 0x000000040e08b287 */ /* 0x000fe4000c000000 */
[----:B------:R-:W-:Y:S03]  /*5f90*/  @!UP3 UISETP.NE.AND UP0, UPT, UR10, 0x1, UPT ;  /* 0x000000010a00b88c */ /* 0x000fe6000bf05270 */
[----:B------:R-:W-:Y:S02]  /*5fa0*/  @!UP3 UMOV UR6, UR7 ;  /* 0x000000070006bc82 */ /* 0x000fe40008000000 */
[----:B------:R-:W3:Y:S02]  /*5fb0*/  @!UP3 LDCU UR4, c[0x0][0xb20] ;  /* 0x00016400ff04b7ac */ /* 0x000ee40008000800 */
[----:B---3--:R-:W-:Y:S04]  /*5fc0*/  @!UP3 USHF.R.U32.HI UR6, URZ, UR4, UR6 ;  /* 0x00000004ff06b299 */ /* 0x008fe80008011606 */
[----:B------:R-:W-:Y:S04]  /*5fd0*/  @!UP3 USEL UR6, UR13, UR6, !UP0 ;  /* 0x000000060d06b287 */ /* 0x000fe8000c000000 */
[----:B------:R-:W-:Y:S02]  /*5fe0*/  @!UP3 UIADD3 UR4, UPT, UPT, -UR8, UR6, URZ ;  /* 0x000000060804b290 */ /* 0x000fe4000fffe1ff */
[----:B------:R-:W-:Y:S02]  /*5ff0*/  @!UP3 UIADD3 UR6, UPT, UPT, UR8, -UR6, URZ ;  /* 0x800000060806b290 */ /* 0x000fe4000fffe0ff */
[----:B------:R-:W-:Y:S02]  /*6000*/  @!UP3 UIMAD UR14, UR4, UR5, UR14 ;  /* 0x00000005040eb2a4 */ /* 0x000fe4000f8e020e */
[----:B------:R-:W-:Y:S01]  /*6010*/  @!UP3 UIMAD UR13, UR6, UR10, UR13 ;  /* 0x0000000a060db2a4 */ /* 0x000fe2000f8e020d */
[----:B------:R-:W-:Y:S11]  /*6020*/  BRA.U UP4, `(.L_x_116) ;  /* 0x0000000104107547 */ /* 0x000ff6000b800000 */
[----:B------:R-:W-:Y:S04]  /*6030*/  MOV R2, UR39 ;  /* 0x0000002700027c02 */ /* 0x000fe80008000f00 */
[----:B------:R-:W-:Y:S04]  /*6040*/  SHF.L.U32 R2, R2, 0x1f, RZ ;  /* 0x0000001f02027819 */ /* 0x000fe800000006ff */
[----:B------:R-:W3:Y:S02]  /*6050*/  SYNCS.PHASECHK.TRANS64.TRYWAIT P1, [UR21+0x2d8], R2 ;  /* 0x0002d802ff0075a7 */ /* 0x000ee40008021115 */
[----:B---3--:R-:W-:Y:S05]  /*6060*/  @!P1 BRA `(.L_x_117) ;  /* 0x0000004800709947 */ /* 0x008fea0003800000 */
.L_x_116:
[----:B------:R-:W-:Y:S05]  /*6070*/  BRA.U !UP6, `(.L_x_118) ;  /* 0x000000010e387547 */ /* 0x000fea000b800000 */
[----:B------:R-:W-:Y:S01]  /*6080*/  UPLOP3.LUT UP2, UPT, UPT, UPT, UP5, 0x80, 0x8 ;  /* 0x000000000008789c */ /* 0x000fe20003f4f050 */
[----:B-1----:R-:W-:Y:S01]  /*6090*/  HFMA2 R0, -RZ, RZ, 0, 5.9604644775390625e-08 ;  /* 0x00000001ff007431 */ /* 0x002fe200000001ff */
[----:B------:R-:W1:Y:S01]  /*60a0*/  LDCU.64 UR8, c[0x0][0x358] ;  /* 0x00006b00ff0877ac */ /* 0x000e620008000a00 */
[----:B------:R-:W-:Y:S03]  /*60b0*/  IMAD.MOV.U32 R45, RZ, RZ, 0x1 ;  /* 0x00000001ff2d7424 */ /* 0x000fe600078e00ff */
[----:B------:R-:W-:Y:S05]  /*60c0*/  PLOP3.LUT P1, PT, PT, PT, UP2, 0x80, 0x8 ;  /* 0x000000000008781c */ /* 0x000fea0003f2f028 */
[----:B------:R-:W3:Y:S01]  /*60d0*/  @UP2 LDCU.64 UR4, c[0x0][0x888] ;  /* 0x00011100ff0427ac */ /* 0x000ee20008000a00 */
[----:B------:R-:W-:Y:S07]  /*60e0*/  @UP2 UIMAD UR6, UR36, UR30, URZ ;  /* 0x0000001e240622a4 */ /* 0x000fee000f8e02ff */
[----:B------:R-:W-:Y:S01]  /*60f0*/  @!P1 PRMT R45, R0, 0x7610, R45 ;  /* 0x00007610002d9816 */ /* 0x000fe2000000002d */
[----:B---3--:R-:W-:Y:S06]  /*6100*/  @UP2 UIMAD.WIDE UR4, UR6, 0x4, UR4 ;  /* 0x00000004060428a5 */ /* 0x008fec000f8e0204 */
[----:B------:R-:W-:Y:S01]  /*6110*/  IMAD.U32 R6, RZ, RZ, UR4 ;  /* 0x00000004ff067e24 */ /* 0x000fe2000f8e00ff */
[----:B------:R-:W-:Y:S04]  /*6120*/  MOV R7, UR5 ;  /* 0x0000000500077c02 */ /* 0x000fe80008000f00 */
[----:B------:R-:W3:Y:S01]  /*6130*/  @!UP2 LDCU UR4, c[0x0][0x880] ;  /* 0x00011000ff04a7ac */ /* 0x000ee20008000800 */
[----:B-1---5:R4:W5:Y:S02]  /*6140*/  @P1 LDG.E R25, desc[UR8][R6.64] ;  /* 0x0000000806191981 */ /* 0x022964000c1e1900 */
[----:B---34-:R-:W-:Y:S07]  /*6150*/  @!P1 IMAD.U32 R25, RZ, RZ, UR4 ;  /* 0x00000004ff199e24 */ /* 0x018fee000f8e00ff */
.L_x_118:
[----:B-----5:R-:W-:Y:S01]  /*6160*/  @!P0 FSETP.EQ.AND P2, PT, R25, RZ, PT ;  /* 0x000000ff1900820b */ /* 0x020fe20003f42000 */
[----:B------:R-:W-:Y:S01]  /*6170*/  @!UPT UIADD3 URZ, UPT, UPT, URZ, URZ, URZ ;  /* 0x000000fffffff290 */ /* 0x000fe2000fffe0ff */
[----:B------:R-:W-:Y:S11]  /*6180*/  @!P0 BRA `(.L_x_119) ;  /* 0x0000000000148947 */ /* 0x000ff60003800000 */
[----:B------:R-:W-:Y:S02]  /*6190*/  LOP3.LUT P0, RZ, R45, 0xff, RZ, 0xc0, !PT ;  /* 0x000000ff2dff7812 */ /* 0x000fe4000780c0ff */
[----:B------:R-:W-:Y:S04]  /*61a0*/  PLOP3.LUT P2, PT, PT, PT, UP2, 0x80, 0x8 ;  /* 0x000000000008781c */ /* 0x000fe80003f4f028 */
[----:B------:R-:W-:Y:S07]  /*61b0*/  PLOP3.LUT P2, PT, P2, PT, PT, 0x8, 0x80 ;  /* 0x000000000080781c */ /* 0x000fee000174e170 */
[----:B------:R-:W-:Y:S11]  /*61c0*/  @P0 FSETP.EQ.AND P2, PT, R25, RZ, PT ;  /* 0x000000ff1900020b */ /* 0x000ff60003f42000 */
[----:B------:R-:W-:Y:S02]  /*61d0*/  @!UPT UIADD3 URZ, UPT, UPT, URZ, URZ, URZ ;  /* 0x000000fffffff290 */ /* 0x000fe4000fffe0ff */
.L_x_119:
[----:B------:R-:W3:Y:S01]  /*61e0*/  SYNCS.PHASECHK.TRANS64.TRYWAIT P0, [UR21+0x2b8], R4 ;  /* 0x0002b804ff0075a7 */ /* 0x000ee20008001115 */
[----:B------:R-:W-:Y:S04]  /*61f0*/  ELECT P1, URZ, PT ;  /* 0x0000000000ff782f */ /* 0x000fe80003820000 */
[----:B------:R-:W-:Y:S01]  /*6200*/  PLOP3.LUT P1, PT, P2, P1, PT, 0xf2, 0x2f ;  /* 0x00000000002f781c */ /* 0x000fe20001723e72 */
[----:B------:R-:W-:Y:S01]  /*6210*/  @!UPT UIADD3 URZ, UPT, UPT, URZ, URZ, URZ ;  /* 0x000000fffffff290 */ /* 0x000fe2000fffe0ff */
[----:B---3--:R-:W-:Y:S11]  /*6220*/  @!P0 BRA `(.L_x_120) ;  /* 0x0000004800188947 */ /* 0x008ff60003800000 */
.L_x_274:
[----:B-1----:R-:W-:Y:S01]  /*6230*/  @!P1 IADD3 R2, P0, PT, R12, 0x580, RZ ;  /* 0x000005800c029810 */ /* 0x002fe20007f1e0ff */
[----:B------:R-:W-:Y:S01]  /*6240*/  VOTEU.ALL UP0, P1 ;  /* 0x0000000000ff7886 */ /* 0x000fe20000800000 */
[----:B------:R-:W-:Y:S01]  /*6250*/  UMOV UR6, 0x0 ;  /* 0x0000000000067882 */ /* 0x000fe20000000000 */
[----:B------:R-:W-:Y:S01]  /*6260*/  UMOV UR7, 0x10000000 ;  /* 0x1000000000077882 */ /* 0x000fe20000000000 */
[----:B------:R-:W-:Y:S01]  /*6270*/  @!P1 R2UR UR5, R2 ;  /* 0x00000000020592ca */ /* 0x000fe200000e0000 */
[----:B------:R-:W-:Y:S01]  /*6280*/  @!P1 IMAD.X R0, RZ, RZ, R13, P0 ;  /* 0x000000ffff009224 */ /* 0x000fe200000e060d */
[----:B------:R-:W-:Y:S01]  /*6290*/  @!UP0 UIADD3 UR24, UPT, UPT, UR21, 0x400, URZ ;  /* 0x0000040015188890 */ /* 0x000fe2000fffe0ff */
[----:B------:R-:W-:Y:S01]  /*62a0*/  VOTEU.ALL UP0, P1 ;  /* 0x0000000000ff7886 */ /* 0x000fe20000800000 */
[----:B------:R-:W-:Y:S02]  /*62b0*/  UMOV UR28, UR36 ;  /* 0x00000024001c7c82 */ /* 0x000fe40008000000 */
[----:B------:R-:W-:Y:S01]  /*62c0*/  @!P1 R2UR UR4, R0 ;  /* 0x00000000000492ca */ /* 0x000fe200000e0000 */
[----:B------:R-:W-:Y:S06]  /*62d0*/  @!P1 IMAD.MOV.U32 R0, RZ, RZ, 0x1000 ;  /* 0x00001000ff009424 */ /* 0x000fec00078e00ff */
[----:B------:R-:W-:Y:S06]  /*62e0*/  IMAD.U32 R6, RZ, RZ, UR5 ;  /* 0x00000005ff067e24 */ /* 0x000fec000f8e00ff */
[----:B------:R-:W-:Y:S01]  /*62f0*/  IMAD.U32 R7, RZ, RZ, UR4 ;  /* 0x00000004ff077e24 */ /* 0x000fe2000f8e00ff */
[----:B------:R-:W-:Y:S04]  /*6300*/  @!P1 R2UR UR4, R6 ;  /* 0x00000000060492ca */ /* 0x000fe800000e0000 */
[----:B------:R-:W-:Y:S11]  /*6310*/  @!P1 R2UR UR5, R7 ;  /* 0x00000000070592ca */ /* 0x000ff600000e0000 */
[----:B------:R-:W-:Y:S02]  /*6320*/  @!UPT UIADD3 URZ, UPT, UPT, URZ, URZ, URZ ;  /* 0x000000fffffff290 */ /* 0x000fe4000fffe0ff */
[----:B------:R1:W-:Y:S01]  /*6330*/  @!UP0 UTMALDG.3D [UR24], [UR4], desc[UR6] ;  /* 0x00000618040085b4 */ /* 0x0003e20008011000 */
[----:B------:R1:W-:Y:S01]  /*6340*/  @!P1 SYNCS.ARRIVE.TRANS64.RED.A0TR RZ, [UR21+0x2a0], R0 ;  /* 0x0002a000ffff99a7 */ /* 0x0003e20008300415 */
[----:B------:R-:W-:Y:S01]  /*6350*/  SYNCS.ARRIVE.TRANS64.RED.A1T0 RZ, [UR43], RZ ;  /* 0x000000ffffff79a7 */ /* 0x000fe2000810042b */
[----:B------:R-:W3:Y:S02]  /*6360*/  SYNCS.PHASECHK.TRANS64.TRYWAIT P0, [UR21+0x2c0], R4 ;  /* 0x0002c004ff0075a7 */ /* 0x000ee40008001115 */
[----:B-1-3--:R-:W-:Y:S05]  /*6370*/  @!P0 BRA `(.L_x_121) ;  /* 0x0000004400dc8947 */ /* 0x00afea0003800000 */
.L_x_276:
[----:B------:R-:W-:Y:S01]  /*6380*/  @!P1 IADD3 R2, P0, PT, R12, 0x580, RZ ;  /* 0x000005800c029810 */ /* 0x000fe20007f1e0ff */
[----:B------:R-:W-:Y:S01]  /*6390*/  VOTEU.ALL UP0, P1 ;  /* 0x0000000000ff7886 */ /* 0x000fe20000800000 */
[----:B------:R-:W-:Y:S01]  /*63a0*/  UMOV UR6, 0x0 ;  /* 0x0000000000067882 */ /* 0x000fe20000000000 */
[----:B------:R-:W-:Y:S01]  /*63b0*/  UMOV UR7, 0x10000000 ;  /* 0x1000000000077882 */ /* 0x000fe20000000000 */
[----:B------:R-:W-:Y:S01]  /*63c0*/  @!P1 R2UR UR5, R2 ;  /* 0x00000000020592ca */ /* 0x000fe200000e0000 */
[----:B-1----:R-:W-:Y:S01]  /*63d0*/  @!P1 IMAD.X R0, RZ, RZ, R13, P0 ;  /* 0x000000ffff009224 */ /* 0x002fe200000e060d */
[----:B------:R-:W-:Y:S01]  /*63e0*/  @!UP0 UIADD3 UR18, UPT, UPT, UR26, 0x20, URZ ;  /* 0x000000201a128890 */ /* 0x000fe2000fffe0ff */
[----:B------:R-:W-:Y:S01]  /*63f0*/  VIADD R10, R10, 0x1 ;  /* 0x000000010a0a7836 */ /* 0x000fe20000000000 */
[----:B------:R-:W-:Y:S02]  /*6400*/  @!UP0 UIADD3 UR16, UPT, UPT, UR21, 0x1400, URZ ;  /* 0x0000140015108890 */ /* 0x000fe4000fffe0ff */
[----:B------:R-:W-:Y:S01]  /*6410*/  @!P1 R2UR UR4, R0 ;  /* 0x00000000000492ca */ /* 0x000fe200000e0000 */
[----:B------:R-:W-:Y:S01]  /*6420*/  VOTEU.ALL UP0, P1 ;  /* 0x0000000000ff7886 */ /* 0x000fe20000800000 */
[----:B------:R-:W-:Y:S01]  /*6430*/  @!P1 IMAD.MOV.U32 R0, RZ, RZ, 0x1000 ;  /* 0x00001000ff009424 */ /* 0x000fe200078e00ff */
[----:B------:R-:W-:Y:S01]  /*6440*/  UMOV UR19, UR27 ;  /* 0x0000001b00137c82 */ /* 0x000fe20008000000 */
[----:B------:R-:W-:Y:S03]  /*6450*/  UMOV UR20, UR36 ;  /* 0x0000002400147c82 */ /* 0x000fe60008000000 */
        /* <DEDUP_REMOVED lines=10> */
.L_x_278:
[----:B------:R-:W-:Y:S01]  /*6500*/  @!P1 IADD3 R2, P0, PT, R12, 0x580, RZ ;  /* 0x000005800c029810 */ /* 0x000fe20007f1e0ff */
[----:B------:R-:W-:Y:S01]  /*6510*/  VOTEU.ALL UP0, P1 ;  /* 0x0000000000ff7886 */ /* 0x000fe20000800000 */
[----:B------:R-:W-:Y:S01]  /*6520*/  UMOV UR6, 0x0 ;  /* 0x0000000000067882 */ /* 0x000fe20000000000 */
[----:B------:R-:W-:Y:S01]  /*6530*/  UMOV UR7, 0x10000000 ;  /* 0x1000000000077882 */ /* 0x000fe20000000000 */
[----:B------:R-:W-:Y:S01]  /*6540*/  @!P1 R2UR UR5, R2 ;  /* 0x00000000020592ca */ /* 0x000fe200000e0000 */
[----:B-1----:R-:W-:Y:S01]  /*6550*/  @!P1 IMAD.X R0, RZ, RZ, R13, P0 ;  /* 0x000000ffff009224 */ /* 0x002fe200000e060d */
[----:B------:R-:W-:Y:S01]  /*6560*/  @!UP0 UIADD3 UR10, UPT, UPT, UR26, 0x40, URZ ;  /* 0x000000401a0a8890 */ /* 0x000fe2000fffe0ff */
[----:B------:R-:W-:Y:S01]  /*6570*/  R2UR UR16, R47 ;  /* 0x000000002f1072ca */ /* 0x000fe200000e0000 */
[----:B------:R-:W-:Y:S01]  /*6580*/  @!UP0 UIADD3 UR8, UPT, UPT, UR21, 0x2400, URZ ;  /* 0x0000240015088890 */ /* 0x000fe2000fffe0ff */
[----:B------:R-:W-:Y:S01]  /*6590*/  ISETP.NE.AND P0, PT, R10, 0x2, PT ;  /* 0x000000020a00780c */ /* 0x000fe20003f05270 */
[----:B------:R-:W-:Y:S01]  /*65a0*/  @!UP0 UIADD3 UR9, UPT, UPT, UR21, 0x2b0, URZ ;  /* 0x000002b015098890 */ /* 0x000fe2000fffe0ff */
[----:B------:R-:W-:Y:S01]  /*65b0*/  @!P1 R2UR UR4, R0 ;  /* 0x00000000000492ca */ /* 0x000fe200000e0000 */
[----:B------:R-:W-:Y:S01]  /*65c0*/  VOTEU.ALL UP0, P1 ;  /* 0x0000000000ff7886 */ /* 0x000fe20000800000 */
[----:B------:R-:W-:Y:S01]  /*65d0*/  UMOV UR11, UR27 ;  /* 0x0000001b000b7c82 */ /* 0x000fe20008000000 */
[----:B------:R-:W-:Y:S01]  /*65e0*/  UMOV UR12, UR36 ;  /* 0x00000024000c7c82 */ /* 0x000fe20008000000 */
[----:B------:R-:W-:Y:S01]  /*65f0*/  SEL R0, RZ, 0x1, P0 ;  /* 0x00000001ff007807 */ /* 0x000fe20000000000 */
[----:B------:R-:W-:Y:S01]  /*6600*/  UIADD3 UR24, UPT, UPT, UR13, UR61, URZ ;  /* 0x0000003d0d187290 */ /* 0x000fe2000fffe0ff */
[----:B------:R-:W-:Y:S01]  /*6610*/  IMAD.U32 R4, RZ, RZ, UR5 ;  /* 0x00000005ff047e24 */ /* 0x000fe2000f8e00ff */
[----:B------:R-:W-:Y:S01]  /*6620*/  LOP3.LUT R11, R11, 0x1, RZ, 0x3c, !PT ;  /* 0x000000010b0b7812 */ /* 0x000fe200078e3cff */
[----:B------:R-:W-:Y:S01]  /*6630*/  UMOV UR36, UR29 ;  /* 0x0000001d00247c82 */ /* 0x000fe20008000000 */
[----:B------:R-:W-:Y:S01]  /*6640*/  LOP3.LUT R9, R9, R0, RZ, 0x3c, !PT ;  /* 0x0000000009097212 */ /* 0x000fe200078e3cff */
[----:B------:R-:W-:Y:S01]  /*6650*/  UIADD3 UR20, UPT, UPT, UR14, UR16, URZ ;  /* 0x000000100e147290 */ /* 0x000fe2000fffe0ff */
[----:B------:R-:W-:Y:S01]  /*6660*/  SEL R10, R10, RZ, P0 ;  /* 0x000000ff0a0a7207 */ /* 0x000fe20000000000 */
[----:B------:R-:W-:Y:S01]  /*6670*/  UPLOP3.LUT UP4, UPT, UPT, UPT, UPT, 0x80, 0x8 ;  /* 0x000000000008789c */ /* 0x000fe20003f8f070 */
[----:B------:R-:W-:Y:S01]  /*6680*/  IMAD.U32 R5, RZ, RZ, UR4 ;  /* 0x00000004ff057e24 */ /* 0x000fe2000f8e00ff */
[----:B------:R-:W-:Y:S04]  /*6690*/  @!P1 R2UR UR4, R4 ;  /* 0x00000000040492ca */ /* 0x000fe800000e0000 */
[----:B------:R-:W-:Y:S11]  /*66a0*/  @!P1 R2UR UR5, R5 ;  /* 0x00000000050592ca */ /* 0x000ff600000e0000 */
[----:B------:R-:W-:Y:S02]  /*66b0*/  @!UPT UIADD3 URZ, UPT, UPT, URZ, URZ, URZ ;  /* 0x000000fffffff290 */ /* 0x000fe4000fffe0ff */
[----:B------:R1:W-:Y:S01]  /*66c0*/  @!UP0 UTMALDG.3D [UR8], [UR4], desc[UR6] ;  /* 0x00000608040085b4 */ /* 0x0003e20008011000 */
[----:B------:R1:W-:Y:S01]  /*66d0*/  @!P1 SYNCS.ARRIVE.TRANS64.RED.A0TR RZ, [UR21+0x2b0], R3 ;  /* 0x0002b003ffff99a7 */ /* 0x0003e20008300415 */
[----:B------:R-:W-:Y:S01]  /*66e0*/  SYNCS.ARRIVE.TRANS64.RED.A1T0 RZ, [UR40], RZ ;  /* 0x000000ffffff79a7 */ /* 0x000fe20008100428 */
[----:B------:R-:W-:Y:S05]  /*66f0*/  BRA.U UP1, `(.L_x_123) ;  /* 0xfffffff101b47547 */ /* 0x000fea000b83ffff */
[----:B------:R-:W-:-:S04]  /*6700*/  SHF.L.U32 R2, R11, 0x1f, RZ ;  /* 0x0000001f0b027819 */ /* 0x000fc800000006ff */
[----:B------:R-:W3:Y:S02]  /*6710*/  SYNCS.PHASECHK.TRANS64.TRYWAIT P0, [UR21+0x2b8], R2 ;  /* 0x0002b802ff0075a7 */ /* 0x000ee40008001115 */
[----:B---3--:R-:W-:Y:S05]  /*6720*/  @!P0 BRA `(.L_x_124) ;  /* 0x0000004400208947 */ /* 0x008fea0003800000 */
.L_x_280:
[----:B------:R-:W4:Y:S02]  /*6730*/  SYNCS.PHASECHK.TRANS64.TRYWAIT P0, [UR21+0x2c0], R2 ;  /* 0x0002c002ff0075a7 */ /* 0x000f240008001115 */
[----:B----4-:R-:W-:Y:S05]  /*6740*/  @!P0 BRA `(.L_x_125) ;  /* 0x0000004400308947 */ /* 0x010fea0003800000 */
.L_x_282:
[----:B---3--:R-:W-:-:S07]  /*6750*/  MOV R0, UR21 ;  /* 0x0000001500007c02 */ /* 0x008fce0008000f00 */
.L_x_126:
[----:B---3--:R-:W-:-:S04]  /*6760*/  SHF.L.U32 R2, R11, 0x1f, RZ ;  /* 0x0000001f0b027819 */ /* 0x008fc800000006ff */
[----:B------:R3:W4:Y:S03]  /*6770*/  SYNCS.PHASECHK.TRANS64.TRYWAIT P0, [R0+URZ+0x2c8], R2 ;  /* 0x0002c802000075a7 */ /* 0x00072600080011ff */
[----:B----4-:R-:W-:Y:S05]  /*6780*/  @!P0 NANOSLEEP.SYNCS 0x989680 ;  /* 0x009896800000895d */ /* 0x010fea0003900000 */
[----:B------:R-:W4:Y:S02]  /*6790*/  @!P0 SYNCS.PHASECHK.TRANS64 P0, [R0+URZ+0x2c8], R2 ;  /* 0x0002c802000085a7 */ /* 0x000f2400080010ff */
[----:B-12-4-:R-:W-:Y:S05]  /*67a0*/  @P0 EXIT ;  /* 0x000000000000094d */ /* 0x016fea0003800000 */
[----:B------:R-:W-:Y:S05]  /*67b0*/  BRA `(.L_x_126) ;  /* 0xfffffffc00e87947 */ /* 0x000fea000383ffff */
.L_x_113:
[----:B------:R-:W-:-:S06]  /*67c0*/  UISETP.GE.AND UP0, UPT, UR21, 0x4, UPT ;  /* 0x000000041500788c */ /* 0x000fcc000bf06270 */
[----:B------:R-:W-:-:S13]  /*67d0*/  PLOP3.LUT P0, PT, PT, PT, UP0, 0x80, 0x8 ;  /* 0x000000000008781c */ /* 0x000fda0003f0f008 */
[----:B------:R-:W-:Y:S05]  /*67e0*/  @!P0 EXIT ;  /* 0x000000000000894d */ /* 0x000fea0003800000 */
[----:B------:R-:W1:Y:S08]  /*67f0*/  S2UR UR4, SR_CgaCtaId ;  /* 0x00000000000479c3 */ /* 0x000e700000008800 */
[----:B------:R-:W-:Y:S01]  /*6800*/  BAR.SYNC.DEFER_BLOCKING 0x6, 0xa0 ;  /* 0x0182800000007b1d */ /* 0x000fe20000010000 */
[C---:B------:R-:W-:Y:S01]  /*6810*/  IMAD.SHL.U32 R3, R56.reuse, 0x20, RZ ;  /* 0x0000002038037824 */ /* 0x040fe200078e00ff */
[----:B------:R-:W-:Y:S01]  /*6820*/  SHF.R.U32.HI R5, RZ, 0x1, R56 ;  /* 0x00000001ff057819 */ /* 0x000fe20000011638 */
[C---:B------:R-:W-:Y:S01]  /*6830*/  IMAD.SHL.U32 R2, R56.reuse, 0x10, RZ ;  /* 0x0000001038027824 */ /* 0x040fe200078e00ff */
[C---:B------:R-:W-:Y:S01]  /*6840*/  LOP3.LUT P0, RZ, R56.reuse, 0x4, RZ, 0xc0, !PT ;  /* 0x0000000438ff7812 */ /* 0x040fe2000780c0ff */
[----:B------:R-:W-:Y:S01]  /*6850*/  IMAD.SHL.U32 R44, R56, 0x4, RZ ;  /* 0x00000004382c7824 */ /* 0x000fe200078e00ff */
[----:B------:R-:W-:-:S02]  /*6860*/  UMOV UR44, 0x400 ;  /* 0x00000400002c7882 */ /* 0x000fc40000000000 */
[----:B------:R-:W2:Y:S01]  /*6870*/  LDC.64 R42, c[0x0][0x8b0] ;  /* 0x00022c00ff2a7b82 */ /* 0x000ea20000000a00 */
[----:B------:R-:W-:Y:S01]  /*6880*/  LOP3.LUT R4, R3, 0xc0, RZ, 0xc0, !PT ;  /* 0x000000c003047812 */ /* 0x000fe200078ec0ff */
[----:B------:R-:W-:Y:S01]  /*6890*/  IMAD.MOV.U32 R55, RZ, RZ, 0x20 ;  /* 0x00000020ff377424 */ /* 0x000fe200078e00ff */
[----:B------:R-:W-:Y:S01]  /*68a0*/  LOP3.LUT R2, R2, 0x600, RZ, 0xc0, !PT ;  /* 0x0000060002027812 */ /* 0x000fe200078ec0ff */
[----:B------:R-:W-:Y:S01]  /*68b0*/  IMAD.MOV.U32 R54, RZ, RZ, 0x1 ;  /* 0x00000001ff367424 */ /* 0x000fe200078e00ff */
[----:B------:R-:W-:Y:S01]  /*68c0*/  LOP3.LUT R44, R4, 0x18, R44, 0xf8, !PT ;  /* 0x00000018042c7812 */ /* 0x000fe200078ef82c */
[----:B------:R-:W-:Y:S01]  /*68d0*/  IMAD.U32 R4, R56, 0x10000, RZ ;  /* 0x0001000038047824 */ /* 0x000fe200078e00ff */
[----:B------:R-:W-:Y:S01]  /*68e0*/  LOP3.LUT R2, R2, 0x20, R3, 0xf8, !PT ;  /* 0x0000002002027812 */ /* 0x000fe200078ef803 */
[----:B------:R-:W3:Y:S01]  /*68f0*/  LDC.64 R40, c[0x0][0x8a8] ;  /* 0x00022a00ff287b82 */ /* 0x000ee20000000a00 */
[----:B------:R-:W-:Y:S01]  /*6900*/  LOP3.LUT R44, R44, 0x8, R5, 0x78, !PT ;  /* 0x000000082c2c7812 */ /* 0x000fe200078e7805 */
[----:B------:R-:W-:Y:S01]  /*6910*/  IMAD.MOV.U32 R22, RZ, RZ, RZ ;  /* 0x000000ffff167224 */ /* 0x000fe200078e00ff */
[----:B------:R-:W-:-:S02]  /*6920*/  LOP3.LUT R3, R2, 0x100, R3, 0xf8, !PT ;  /* 0x0000010002037812 */ /* 0x000fc400078ef803 */
[----:B------:R-:W-:Y:S02]  /*6930*/  CS2R R52, SRZ ;  /* 0x0000000000347805 */ /* 0x000fe4000001ff00 */
[----:B------:R-:W-:Y:S01]  /*6940*/  LOP3.LUT R2, R4, 0x600000, RZ, 0xc0, !PT ;  /* 0x0060000004027812 */ /* 0x000fe200078ec0ff */
[----:B------:R-:W-:Y:S01]  /*6950*/  IMAD.MOV.U32 R51, RZ, RZ, RZ ;  /* 0x000000ffff337224 */ /* 0x000fe200078e00ff */
[----:B------:R-:W-:Y:S01]  /*6960*/  LOP3.LUT R44, R3, R44, RZ, 0xfc, !PT ;  /* 0x0000002c032c7212 */ /* 0x000fe200078efcff */
[----:B-1----:R-:W-:Y:S01]  /*6970*/  ULEA UR44, UR4, UR44, 0x18 ;  /* 0x0000002c042c7291 */ /* 0x002fe2000f8ec0ff */
[----:B------:R-:W-:Y:S01]  /*6980*/  LOP3.LUT R56, R56, 0x60, RZ, 0xc0, !PT ;  /* 0x0000006038387812 */ /* 0x000fe200078ec0ff */
[----:B------:R-:W1:Y:S01]  /*6990*/  LDCU UR58, c[0x0][0x370] ;  /* 0x00006e00ff3a77ac */ /* 0x000e620008000800 */
[----:B------:R-:W-:Y:S01]  /*69a0*/  SEL R55, R55, 0xffffffe0, !P0 ;  /* 0xffffffe037377807 */ /* 0x000fe20004000000 */
[----:B------:R-:W-:Y:S01]  /*69b0*/  UIADD3 UR4, UPT, UPT, UR44, 0x400, URZ ;  /* 0x000004002c047890 */ /* 0x000fe2000fffe0ff */
[----:B------:R-:W4:Y:S04]  /*69c0*/  LDCU UR43, c[0x0][0xb0c] ;  /* 0x00016180ff2b77ac */ /* 0x000f280008000800 */
[----:B------:R-:W1:Y:S01]  /*69d0*/  LDS R0, [UR44+0x390] ;  /* 0x0003902cff007984 */ /* 0x000e620008000800 */
[----:B------:R-:W-:Y:S01]  /*69e0*/  IMAD.U32 R49, RZ, RZ, UR4 ;  /* 0x00000004ff317e24 */ /* 0x000fe2000f8e00ff */
[----:B------:R-:W1:Y:S01]  /*69f0*/  LDCU UR39, c[0x0][0xb30] ;  /* 0x00016600ff2777ac */ /* 0x000e620008000800 */
[----:B------:R-:W1:Y:S01]  /*6a00*/  LDCU.64 UR56, c[0x0][0x888] ;  /* 0x00011100ff3877ac */ /* 0x000e620008000a00 */
[----:B------:R-:W1:Y:S01]  /*6a10*/  LDCU.64 UR40, c[0x0][0xb28] ;  /* 0x00016500ff2877ac */ /* 0x000e620008000a00 */
[----:B------:R-:W1:Y:S01]  /*6a20*/  LDCU.64 UR62, c[0x0][0x890] ;  /* 0x00011200ff3e77ac */ /* 0x000e620008000a00 */
[----:B------:R-:W1:Y:S01]  /*6a30*/  LDCU.128 UR52, c[0x0][0xb10] ;  /* 0x00016200ff3477ac */ /* 0x000e620008000c00 */
[----:B------:R-:W1:Y:S01]  /*6a40*/  LDCU UR47, c[0x0][0x374] ;  /* 0x00006e80ff2f77ac */ /* 0x000e620008000800 */
[----:B------:R-:W-:Y:S01]  /*6a50*/  UMOV UR46, URZ ;  /* 0x000000ff002e7c82 */ /* 0x000fe20008000000 */
[----:B------:R-:W-:Y:S01]  /*6a60*/  UMOV UR45, URZ ;  /* 0x000000ff002d7c82 */ /* 0x000fe20008000000 */
[----:B-1234-:R-:W-:-:S07]  /*6a70*/  IMAD.IADD R2, R0, 0x1, R2 ;  /* 0x0000000100027824 */ /* 0x01efce00078e0202 */
.L_x_163:
[C---:B-1----:R-:W-:Y:S02]  /*6a80*/  LEA R8, R51.reuse, UR44, 0x3 ;  /* 0x0000002c33087c11 */ /* 0x042fe4000f8e18ff */
[----:B------:R-:W-:Y:S02]  /*6a90*/  SHF.L.U32 R0, R52, 0x1f, RZ ;  /* 0x0000001f34007819 */ /* 0x000fe400000006ff */
[----:B------:R-:W-:Y:S02]  /*6aa0*/  LEA R4, R51, UR44, 0x4 ;  /* 0x0000002c33047c11 */ /* 0x000fe4000f8e20ff */
[----:B------:R-:W1:Y:S02]  /*6ab0*/  SYNCS.PHASECHK.TRANS64.TRYWAIT P0, [R8+URZ+0x2e0], R0 ;  /* 0x0002e000080075a7 */ /* 0x000e6400080011ff */
[----:B-12---:R-:W-:Y:S05]  /*6ac0*/  @!P0 BRA `(.L_x_127) ;  /* 0x0000004000688947 */ /* 0x006fea0003800000 */
.L_x_283:
        /* <DEDUP_REMOVED lines=8> */
[----:B--2---:R-:W-:Y:S11]  /*6b50*/  LOP3.LUT P0, RZ, R6, 0x1, RZ, 0xc0, !PT ;  /* 0x0000000106ff7812 */ /* 0x004ff6000780c0ff */
[----:B------:R-:W-:Y:S02]  /*6b60*/  @!UPT UIADD3 URZ, UPT, UPT, URZ, URZ, URZ ;  /* 0x000000fffffff290 */ /* 0x000fe4000fffe0ff */
[----:B---3--:R-:W-:Y:S01]  /*6b70*/  VOTEU.ANY UP1, P0 ;  /* 0x0000000000ff7886 */ /* 0x008fe20000020100 */
[----:B------:R-:W-:Y:S01]  /*6b80*/  PLOP3.LUT P0, PT, PT, PT, UP1, 0x80, 0x8 ;  /* 0x000000000008781c */ /* 0x000fe20003f0f018 */
[----:B------:R-:W-:Y:S11]  /*6b90*/  UP2UR UR60, UPR, URZ, 0x2 ;  /* 0x00000002ff3c7883 */ /* 0x000ff60008000000 */
[----:B------:R-:W-:Y:S01]  /*6ba0*/  @!UPT UIADD3 URZ, UPT, UPT, URZ, URZ, URZ ;  /* 0x000000fffffff290 */ /* 0x000fe2000fffe0ff */
        /* <DEDUP_REMOVED lines=13> */
[----:B------:R-:W2:Y:S01]  /*6c80*/  LDCU UR12, c[0x0][0xb20] ;  /* 0x00016400ff0c77ac */ /* 0x000ea20008000800 */
[----:B------:R-:W-:Y:S02]  /*6c90*/  UIMAD.WIDE.U32 UR4, UR47, UR55, URZ ;  /* 0x000000372f0472a5 */ /* 0x000fe4000f8e00ff */
[----:B------:R-:W-:Y:S02]  /*6ca0*/  UIMAD.WIDE.U32 UR6, UR58, UR52, URZ ;  /* 0x000000343a0672a5 */ /* 0x000fe4000f8e00ff */
[----:B------:R-:W-:Y:S02]  /*6cb0*/  UISETP.NE.AND UP0, UPT, UR54, 0x1, UPT ;  /* 0x000000013600788c */ /* 0x000fe4000bf05270 */
[----:B------:R-:W-:Y:S02]  /*6cc0*/  UIMAD.WIDE.U32 UR8, UR37, UR55, URZ ;  /* 0x00000037250872a5 */ /* 0x000fe4000f8e00ff */
[----:B------:R-:W-:Y:S02]  /*6cd0*/  UIMAD.WIDE.U32 UR10, UR38, UR52, URZ ;  /* 0x00000034260a72a5 */ /* 0x000fe4000f8e00ff */
[----:B------:R-:W-:Y:S02]  /*6ce0*/  UISETP.NE.AND UP1, UPT, UR43, 0x1, UPT ;  /* 0x000000012b00788c */ /* 0x000fe4000bf25270 */
[----:B------:R-:W-:Y:S01]  /*6cf0*/  UISETP.NE.AND UP2, UPT, UR42, 0x1, UPT ;  /* 0x000000012a00788c */ /* 0x000fe2000bf45270 */
[----:B------:R-:W-:Y:S02]  /*6d00*/  UMOV UR4, UR5 ;  /* 0x0000000500047c82 */ /* 0x000fe40008000000 */
[----:B--2---:R-:W-:Y:S03]  /*6d10*/  USHF.R.U32.HI UR5, URZ, UR12, UR4 ;  /* 0x0000000cff057299 */ /* 0x004fe60008011604 */
[----:B------:R-:W-:Y:S02]  /*6d20*/  UMOV UR4, UR7 ;  /* 0x0000000700047c82 */ /* 0x000fe40008000000 */
[----:B------:R-:W-:Y:S02]  /*6d30*/  USHF.R.U32.HI UR7, URZ, UR53, UR4 ;  /* 0x00000035ff077299 */ /* 0x000fe40008011604 */
[----:B------:R-:W-:Y:S02]  /*6d40*/  USEL UR4, UR47, UR5, !UP0 ;  /* 0x000000052f047287 */ /* 0x000fe4000c000000 */
[----:B------:R-:W-:Y:S01]  /*6d50*/  USEL UR7, UR58, UR7, !UP1 ;  /* 0x000000073a077287 */ /* 0x000fe2000c800000 */
[----:B------:R-:W-:Y:S01]  /*6d60*/  UMOV UR5, UR9 ;  /* 0x0000000900057c82 */ /* 0x000fe20008000000 */
[----:B------:R-:W-:Y:S02]  /*6d70*/  UIMAD.WIDE.U32 UR8, UR4, UR40, URZ ;  /* 0x00000028040872a5 */ /* 0x000fe4000f8e00ff */
[----:B------:R-:W-:Y:S03]  /*6d80*/  USHF.R.U32.HI UR6, URZ, UR12, UR5 ;  /* 0x0000000cff067299 */ /* 0x000fe60008011605 */
[----:B------:R-:W-:Y:S01]  /*6d90*/  UMOV UR5, UR11 ;  /* 0x0000000b00057c82 */ /* 0x000fe20008000000 */
[----:B------:R-:W-:Y:S02]  /*6da0*/  UIMAD.WIDE.U32 UR10, UR7, UR40, URZ ;  /* 0x00000028070a72a5 */ /* 0x000fe4000f8e00ff */
[----:B------:R-:W-:Y:S02]  /*6db0*/  USHF.R.U32.HI UR12, URZ, UR53, UR5 ;  /* 0x00000035ff0c7299 */ /* 0x000fe40008011605 */
[----:B------:R-:W-:Y:S01]  /*6dc0*/  USEL UR6, UR37, UR6, !UP0 ;  /* 0x0000000625067287 */ /* 0x000fe2000c000000 */
[----:B------:R-:W-:Y:S02]  /*6dd0*/  UMOV UR5, UR9 ;  /* 0x0000000900057c82 */ /* 0x000fe40008000000 */
[----:B------:R-:W-:Y:S01]  /*6de0*/  UMOV UR10, UR11 ;  /* 0x0000000b000a7c82 */ /* 0x000fe20008000000 */
[----:B------:R-:W-:Y:S02]  /*6df0*/  @UP2 USHF.R.U32.HI UR4, URZ, UR41, UR5 ;  /* 0x00000029ff042299 */ /* 0x000fe40008011605 */
[----:B------:R-:W-:Y:S02]  /*6e00*/  @UP2 USHF.R.U32.HI UR7, URZ, UR41, UR10 ;  /* 0x00000029ff072299 */ /* 0x000fe4000801160a */
[----:B------:R-:W-:Y:S02]  /*6e10*/  UIMAD UR4, UR42, UR4, URZ ;  /* 0x000000042a0472a4 */ /* 0x000fe4000f8e02ff */
[----:B------:R-:W-:Y:S02]  /*6e20*/  UIMAD.WIDE.U32 UR10, UR6, UR40, URZ ;  /* 0x00000028060a72a5 */ /* 0x000fe4000f8e00ff */
[----:B------:R-:W-:Y:S02]  /*6e30*/  USEL UR5, UR38, UR12, !UP1 ;  /* 0x0000000c26057287 */ /* 0x000fe4000c800000 */
[----:B------:R-:W-:Y:S02]  /*6e40*/  UIMAD UR8, UR42, UR7, URZ ;  /* 0x000000072a0872a4 */ /* 0x000fe4000f8e02ff */
[----:B------:R-:W-:Y:S03]  /*6e50*/  UISETP.GE.AND UP0, UPT, UR6, UR4, UPT ;  /* 0x000000040600728c */ /* 0x000fe6000bf06270 */
[----:B------:R-:W-:Y:S01]  /*6e60*/  UMOV UR4, UR11 ;  /* 0x0000000b00047c82 */ /* 0x000fe20008000000 */
[----:B------:R-:W-:Y:S02]  /*6e70*/  UISETP.GE.OR UP0, UPT, UR5, UR8, UP0 ;  /* 0x000000080500728c */ /* 0x000fe40008706670 */
[----:B------:R-:W-:Y:S02]  /*6e80*/  USHF.R.U32.HI UR4, URZ, UR41, UR4 ;  /* 0x00000029ff047299 */ /* 0x000fe40008011604 */
[----:B------:R-:W-:Y:S02]  /*6e90*/  UIMAD.WIDE.U32 UR8, UR5, UR40, URZ ;  /* 0x00000028050872a5 */ /* 0x000fe4000f8e00ff */
[----:B------:R-:W-:Y:S02]  /*6ea0*/  USEL UR11, UR6, UR4, !UP2 ;  /* 0x00000004060b7287 */ /* 0x000fe4000d000000 */
[----:B------:R-:W-:Y:S02]  /*6eb0*/  UIADD3 UR8, UPT, UPT, -UR5, URZ, URZ ;  /* 0x000000ff05087290 */ /* 0x000fe4000fffe1ff */
[----:B------:R-:W-:Y:S01]  /*6ec0*/  UIADD3 UR10, UPT, UPT, -UR11, URZ, URZ ;  /* 0x000000ff0b0a7290 */ /* 0x000fe2000fffe1ff */
[----:B------:R-:W-:Y:S01]  /*6ed0*/  @!UP0 UMOV UR4, UR9 ;  /* 0x0000000900048c82 */ /* 0x000fe20008000000 */
[----:B------:R-:W-:Y:S02]  /*6ee0*/  UIADD3 UR9, UPT, UPT, -UR6, URZ, URZ ;  /* 0x000000ff06097290 */ /* 0x000fe4000fffe1ff */
[----:B------:R-:W-:Y:S02]  /*6ef0*/  @!UP0 USHF.R.U32.HI UR4, URZ, UR41, UR4 ;  /* 0x00000029ff048299 */ /* 0x000fe40008011604 */
[----:B------:R-:W-:Y:S02]  /*6f00*/  UIMAD UR10, UR42, UR10, UR6 ;  /* 0x0000000a2a0a72a4 */ /* 0x000fe4000f8e0206 */
[----:B------:R-:W-:Y:S04]  /*6f10*/  @!UP0 USEL UR4, UR5, UR4, !UP2 ;  /* 0x0000000405048287 */ /* 0x000fe8000d000000 */
[----:B------:R-:W-:Y:S02]  /*6f20*/  @!UP0 UIMAD UR10, UR7, UR10, UR4 ;  /* 0x0000000a070a82a4 */ /* 0x000fe4000f8e0204 */
[----:B------:R-:W-:Y:S02]  /*6f30*/  @!UP0 UIADD3 UR11, UPT, UPT, UR11, -UR4, URZ ;  /* 0x800000040b0b8290 */ /* 0x000fe4000fffe0ff */
[----:B------:R-:W-:Y:S02]  /*6f40*/  UIMAD UR7, UR43, UR8, UR38 ;  /* 0x000000082b0772a4 */ /* 0x000fe4000f8e0226 */
[----:B------:R-:W-:Y:S02]  /*6f50*/  @!UP0 UIMAD UR6, UR11, UR42, UR5 ;  /* 0x0000002a0b0682a4 */ /* 0x000fe4000f8e0205 */
[----:B------:R-:W-:Y:S01]  /*6f60*/  UIMAD UR4, UR54, UR9, UR37 ;  /* 0x00000009360472a4 */ /* 0x000fe2000f8e0225 */
[----:B------:R-:W-:Y:S02]  /*6f70*/  @!UP0 UMOV UR5, UR10 ;  /* 0x0000000a00058c82 */ /* 0x000fe40008000000 */
[----:B------:R-:W-:Y:S02]  /*6f80*/  UIMAD UR38, UR5, UR43, UR7 ;  /* 0x0000002b052672a4 */ /* 0x000fe4000f8e0207 */
[----:B------:R-:W-:Y:S11]  /*6f90*/  UIMAD UR37, UR6, UR54, UR4 ;  /* 0x00000036062572a4 */ /* 0x000ff6000f8e0204 */
[----:B------:R-:W-:Y:S01]  /*6fa0*/  @!UPT UIADD3 URZ, UPT, UPT, URZ, URZ, URZ ;  /* 0x000000fffffff290 */ /* 0x000fe2000fffe0ff */
.L_x_128:
[----:B------:R-:W-:Y:S01]  /*6fb0*/  UISETP.NE.AND UP0, UPT, UR39, 0x1, UPT ;  /* 0x000000012700788c */ /* 0x000fe2000bf05270 */
[----:B------:R-:W-:Y:S01]  /*6fc0*/  LOP3.LUT P0, RZ, R49, 0x1b0, RZ, 0xc0, !PT ;  /* 0x000001b031ff7812 */ /* 0x000fe2000780c0ff */
[----:B------:R-:W-:Y:S01]  /*6fd0*/  USHF.L.U32 UR50, UR20, 0x6, URZ ;  /* 0x0000000614327899 */ /* 0x000fe200080006ff */
[----:B------:R-:W-:Y:S01]  /*6fe0*/  BSSY.RECONVERGENT B6, `(.L_x_129) ;  /* 0x0000034000067945 */ /* 0x000fe20003800200 */
[----:B------:R-:W-:Y:S01]  /*6ff0*/  UIMAD UR49, UR24, 0x60, URZ ;  /* 0x00000060183178a4 */ /* 0x000fe2000f8e02ff */
[----:B------:R-:W-:Y:S06]  /*7000*/  IADD3 R51, PT, PT, R51, 0x1, RZ ;  /* 0x0000000133337810 */ /* 0x000fec0007ffe0ff */
[----:B------:R-:W2:Y:S01]  /*7010*/  @!UP0 LDCU.128 UR12, c[0x0][0xb10] ;  /* 0x00016200ff0c87ac */ /* 0x000ea20008000c00 */
[----:B------:R-:W3:Y:S01]  /*7020*/  @!UP0 LDCU UR5, c[0x0][0xb0c] ;  /* 0x00016180ff0587ac */ /* 0x000ee20008000800 */
[----:B------:R-:W4:Y:S01]  /*7030*/  @!UP0 LDCU UR10, c[0x0][0xb20] ;  /* 0x00016400ff0a87ac */ /* 0x000f220008000800 */
[----:B--2---:R-:W-:Y:S02]  /*7040*/  UIMAD.WIDE.U32 UR8, UR38, UR12, URZ ;  /* 0x0000000c260872a5 */ /* 0x004fe4000f8e00ff */
[----:B------:R-:W-:Y:S02]  /*7050*/  UIMAD.WIDE.U32 UR6, UR37, UR15, URZ ;  /* 0x0000000f250672a5 */ /* 0x000fe4000f8e00ff */
[----:B------:R-:W-:Y:S03]  /*7060*/  @!UP0 UISETP.NE.AND UP1, UPT, UR14, 0x1, UPT ;  /* 0x000000010e00888c */ /* 0x000fe6000bf25270 */
[----:B------:R-:W-:Y:S01]  /*7070*/  @!UP0 UMOV UR4, UR9 ;  /* 0x0000000900048c82 */ /* 0x000fe20008000000 */
[----:B---3--:R-:W-:Y:S02]  /*7080*/  @!UP0 UISETP.NE.AND UP2, UPT, UR5, 0x1, UPT ;  /* 0x000000010500888c */ /* 0x008fe4000bf45270 */
[----:B------:R-:W-:Y:S01]  /*7090*/  @!UP0 USHF.R.U32.HI UR4, URZ, UR13, UR4 ;  /* 0x0000000dff048299 */ /* 0x000fe20008011604 */
[----:B------:R-:W-:Y:S02]  /*70a0*/  @!UP0 UMOV UR6, UR7 ;  /* 0x0000000700068c82 */ /* 0x000fe40008000000 */
[----:B----4-:R-:W-:Y:S02]  /*70b0*/  @!UP0 USHF.R.U32.HI UR6, URZ, UR10, UR6 ;  /* 0x0000000aff068299 */ /* 0x010fe40008011606 */
[----:B------:R-:W-:Y:S02]  /*70c0*/  @!UP0 USEL UR7, UR38, UR4, !UP2 ;  /* 0x0000000426078287 */ /* 0x000fe4000d000000 */
[----:B------:R-:W-:Y:S04]  /*70d0*/  @!UP0 USEL UR6, UR37, UR6, !UP1 ;  /* 0x0000000625068287 */ /* 0x000fe8000c800000 */
[----:B------:R-:W-:Y:S02]  /*70e0*/  @!UP0 UIADD3 UR4, UPT, UPT, -UR7, UR6, URZ ;  /* 0x0000000607048290 */ /* 0x000fe4000fffe1ff */
[----:B------:R-:W-:Y:S02]  /*70f0*/  @!UP0 UIADD3 UR6, UPT, UPT, UR7, -UR6, URZ ;  /* 0x8000000607068290 */ /* 0x000fe4000fffe0ff */
[----:B------:R-:W-:Y:S02]  /*7100*/  @!UP0 UIMAD UR38, UR4, UR5, UR38 ;  /* 0x00000005042682a4 */ /* 0x000fe4000f8e0226 */
[----:B------:R-:W-:Y:S01]  /*7110*/  @!UP0 UIMAD UR37, UR6, UR14, UR37 ;  /* 0x0000000e062582a4 */ /* 0x000fe2000f8e0225 */
[----:B------:R-:W-:Y:S11]  /*7120*/  @!P0 BRA `(.L_x_130) ;  /* 0x00000000007c8947 */ /* 0x000ff60003800000 */
[----:B------:R-:W2:Y:S01]  /*7130*/  LDCU.64 UR8, c[0x4][0x80] ;  /* 0x01001000ff0877ac */ /* 0x000ea20008000a00 */
[----:B------:R-:W-:Y:S01]  /*7140*/  MOV R16, 0x0 ;  /* 0x0000000000107802 */ /* 0x000fe20000000f00 */
[----:B------:R-:W-:Y:S02]  /*7150*/  HFMA2 R12, -RZ, RZ, 0, 5.9604644775390625e-08 ;  /* 0x00000001ff0c7431 */ /* 0x000fe400000001ff */
[----:B------:R-:W-:Y:S01]  /*7160*/  IMAD.MOV.U32 R8, RZ, RZ, 0x70 ;  /* 0x00000070ff087424 */ /* 0x000fe200078e00ff */
[----:B------:R3:W4:Y:S01]  /*7170*/  LDC.64 R14, c[0x4][R16] ;  /* 0x01000000100e7b82 */ /* 0x0007220000000a00 */
[----:B------:R-:W1:Y:S01]  /*7180*/  LDCU.64 UR6, c[0x4][0x88] ;  /* 0x01001100ff0677ac */ /* 0x000e620008000a00 */
[----:B------:R-:W-:Y:S01]  /*7190*/  IMAD.MOV.U32 R13, RZ, RZ, RZ ;  /* 0x000000ffff0d7224 */ /* 0x000fe200078e00ff */
[----:B------:R-:W1:Y:S01]  /*71a0*/  LDCU.64 UR4, c[0x4][0x8] ;  /* 0x01000100ff0477ac */ /* 0x000e620008000a00 */
[----:B--2---:R-:W-:Y:S01]  /*71b0*/  MOV R5, UR9 ;  /* 0x0000000900057c02 */ /* 0x004fe20008000f00 */
[----:B------:R-:W-:Y:S01]  /*71c0*/  IMAD.U32 R4, RZ, RZ, UR8 ;  /* 0x00000008ff047e24 */ /* 0x000fe2000f8e00ff */
[----:B-1----:R-:W-:Y:S01]  /*71d0*/  MOV R7, UR7 ;  /* 0x0000000700077c02 */ /* 0x002fe20008000f00 */
[----:B------:R-:W-:Y:S01]  /*71e0*/  IMAD.U32 R6, RZ, RZ, UR6 ;  /* 0x00000006ff067e24 */ /* 0x000fe2000f8e00ff */
[----:B------:R-:W-:Y:S01]  /*71f0*/  MOV R11, UR5 ;  /* 0x00000005000b7c02 */ /* 0x000fe20008000f00 */
[----:B------:R-:W-:Y:S02]  /*7200*/  IMAD.U32 R10, RZ, RZ, UR4 ;  /* 0x00000004ff0a7e24 */ /* 0x000fe4000f8e00ff */
[----:B------:R-:W-:Y:S07]  /*7210*/  LEPC R20, `(.L_x_131) ;  /* 0x000000001014794e */ /* 0x000fee0000000000 */
[----:B---345:R-:W-:Y:S05]  /*7220*/  CALL.ABS.NOINC R14 ;  /* 0x000000000e007343 */ /* 0x038fea0003c00000 */
.L_x_131:
[----:B------:R-:W1:Y:S01]  /*7230*/  LDCU.64 UR8, c[0x4][0x80] ;  /* 0x01001000ff0877ac */ /* 0x000e620008000a00 */
[----:B------:R-:W2:Y:S01]  /*7240*/  LDC.64 R16, c[0x4][R16] ;  /* 0x0100000010107b82 */ /* 0x000ea20000000a00 */
[----:B------:R-:W-:Y:S02]  /*7250*/  HFMA2 R12, -RZ, RZ, 0, 5.9604644775390625e-08 ;  /* 0x00000001ff0c7431 */ /* 0x000fe400000001ff */
[----:B------:R-:W-:Y:S02]  /*7260*/  IMAD.MOV.U32 R8, RZ, RZ, 0x70 ;  /* 0x00000070ff087424 */ /* 0x000fe400078e00ff */
[----:B------:R-:W-:Y:S01]  /*7270*/  IMAD.MOV.U32 R13, RZ, RZ, RZ ;  /* 0x000000ffff0d7224 */ /* 0x000fe200078e00ff */
[----:B------:R-:W3:Y:S01]  /*7280*/  LDCU.64 UR6, c[0x4][0x88] ;  /* 0x01001100ff0677ac */ /* 0x000ee20008000a00 */
[----:B------:R-:W4:Y:S01]  /*7290*/  LDCU.64 UR4, c[0x4][0x8] ;  /* 0x01000100ff0477ac */ /* 0x000f220008000a00 */
[----:B-1----:R-:W-:Y:S02]  /*72a0*/  MOV R4, UR8 ;  /* 0x0000000800047c02 */ /* 0x002fe40008000f00 */
[----:B------:R-:W-:Y:S02]  /*72b0*/  MOV R5, UR9 ;  /* 0x0000000900057c02 */ /* 0x000fe40008000f00 */
[----:B---3--:R-:W-:Y:S01]  /*72c0*/  MOV R7, UR7 ;  /* 0x0000000700077c02 */ /* 0x008fe20008000f00 */
[----:B------:R-:W-:Y:S01]  /*72d0*/  IMAD.U32 R6, RZ, RZ, UR6 ;  /* 0x00000006ff067e24 */ /* 0x000fe2000f8e00ff */
[----:B----4-:R-:W-:Y:S01]  /*72e0*/  MOV R11, UR5 ;  /* 0x00000005000b7c02 */ /* 0x010fe20008000f00 */
[----:B------:R-:W-:Y:S02]  /*72f0*/  IMAD.U32 R10, RZ, RZ, UR4 ;  /* 0x00000004ff0a7e24 */ /* 0x000fe4000f8e00ff */
[----:B------:R-:W-:Y:S07]  /*7300*/  LEPC R20, `(.L_x_130) ;  /* 0x000000001014794e */ /* 0x000fee0000000000 */
[----:B--2---:R-:W-:Y:S05]  /*7310*/  CALL.ABS.NOINC R16 ;  /* 0x0000000010007343 */ /* 0x004fea0003c00000 */
.L_x_130:
[----:B------:R-:W-:Y:S05]  /*7320*/  BSYNC.RECONVERGENT B6 ;  /* 0x0000000000067941 */ /* 0x000fea0003800200 */
.L_x_129:
[----:B------:R-:W-:Y:S01]  /*7330*/  R2UR UR4, R48 ;  /* 0x00000000300472ca */ /* 0x000fe200000e0000 */
[----:B------:R-:W-:Y:S01]  /*7340*/  UISETP.NE.U32.AND UP0, UPT, UR62, URZ, UPT ;  /* 0x000000ff3e00728c */ /* 0x000fe2000bf05070 */
[----:B------:R-:W-:Y:S02]  /*7350*/  ISETP.NE.U32.AND P4, PT, R42, RZ, PT ;  /* 0x000000ff2a00720c */ /* 0x000fe40003f85070 */
[----:B------:R-:W-:Y:S01]  /*7360*/  ISETP.NE.U32.AND P2, PT, RZ, UR56, PT ;  /* 0x00000038ff007c0c */ /* 0x000fe2000bf45070 */
[----:B------:R-:W-:Y:S01]  /*7370*/  UISETP.NE.AND.EX UP1, UPT, UR63, URZ, UPT, UP0 ;  /* 0x000000ff3f00728c */ /* 0x000fe2000bf25300 */
[----:B------:R-:W-:Y:S01]  /*7380*/  ISETP.NE.AND.EX P4, PT, R43, RZ, PT, P4 ;  /* 0x000000ff2b00720c */ /* 0x000fe20003f85340 */
[----:B------:R-:W-:Y:S01]  /*7390*/  UPLOP3.LUT UP0, UPT, UPT, UPT, UPT, 0x40, 0x4 ;  /* 0x000000000004789c */ /* 0x000fe20003f0e870 */
[----:B------:R-:W-:Y:S05]  /*73a0*/  ISETP.NE.AND.EX P2, PT, RZ, UR57, PT, P2 ;  /* 0x00000039ff007c0c */ /* 0x000fea000bf45320 */
[----:B------:R-:W-:Y:S06]  /*73b0*/  UISETP.NE.AND UP2, UPT, UR4, URZ, UPT ;  /* 0x000000ff0400728c */ /* 0x000fec000bf45270 */
[----:B------:R-:W-:Y:S05]  /*73c0*/  PLOP3.LUT P1, PT, PT, PT, UP2, 0x80, 0x8 ;  /* 0x000000000008781c */ /* 0x000fea0003f2f028 */
[----:B------:R-:W-:Y:S06]  /*73d0*/  @UP2 UPLOP3.LUT UP0, UPT, UPT, UPT, UP1, 0x80, 0x8 ;  /* 0x000000000008289c */ /* 0x000fec0003f0f010 */
[----:B------:R-:W-:Y:S01]  /*73e0*/  PLOP3.LUT P0, PT, PT, PT, UP0, 0x80, 0x8 ;  /* 0x000000000008781c */ /* 0x000fe20003f0f008 */
[----:B------:R-:W-:Y:S01]  /*73f0*/  @!UPT UIADD3 URZ, UPT, UPT, URZ, URZ, URZ ;  /* 0x000000fffffff290 */ /* 0x000fe2000fffe0ff */
[----:B------:R-:W-:Y:S11]  /*7400*/  BRA.U !UP1, `(.L_x_132) ;  /* 0x00000001093c7547 */ /* 0x000ff6000b800000 */
[----:B------:R-:W-:Y:S01]  /*7410*/  UISETP.NE.U32.AND UP0, UPT, UR56, URZ, UPT ;  /* 0x000000ff3800728c */ /* 0x000fe2000bf05070 */
[----:B-1----:R-:W-:Y:S01]  /*7420*/  HFMA2 R0, -RZ, RZ, 0, 5.9604644775390625e-08 ;  /* 0x00000001ff007431 */ /* 0x002fe200000001ff */
[----:B------:R-:W1:Y:S01]  /*7430*/  LDCU.64 UR8, c[0x0][0x358] ;  /* 0x00006b00ff0877ac */ /* 0x000e620008000a00 */
[----:B------:R-:W-:Y:S01]  /*7440*/  IMAD.MOV.U32 R45, RZ, RZ, 0x1 ;  /* 0x00000001ff2d7424 */ /* 0x000fe200078e00ff */
[----:B------:R-:W-:Y:S06]  /*7450*/  UISETP.NE.AND.EX UP0, UPT, UR57, URZ, UPT, UP0 ;  /* 0x000000ff3900728c */ /* 0x000fec000bf05300 */
[----:B------:R-:W-:Y:S05]  /*7460*/  PLOP3.LUT P3, PT, PT, PT, UP0, 0x80, 0x8 ;  /* 0x000000000008781c */ /* 0x000fea0003f6f008 */
[----:B------:R-:W2:Y:S01]  /*7470*/  @UP0 LDCU.64 UR4, c[0x0][0x888] ;  /* 0x00011100ff0407ac */ /* 0x000ea20008000a00 */
[----:B------:R-:W-:Y:S07]  /*7480*/  @UP0 UIMAD UR6, UR36, UR62, URZ ;  /* 0x0000003e240602a4 */ /* 0x000fee000f8e02ff */
[----:B------:R-:W-:Y:S01]  /*7490*/  @!P3 PRMT R45, R0, 0x7610, R45 ;  /* 0x00007610002db816 */ /* 0x000fe2000000002d */
[----:B--2---:R-:W-:Y:S06]  /*74a0*/  @UP0 UIMAD.WIDE UR4, UR6, 0x4, UR4 ;  /* 0x00000004060408a5 */ /* 0x004fec000f8e0204 */
[----:B------:R-:W-:Y:S01]  /*74b0*/  IMAD.U32 R4, RZ, RZ, UR4 ;  /* 0x00000004ff047e24 */ /* 0x000fe2000f8e00ff */
[----:B------:R-:W-:Y:S04]  /*74c0*/  MOV R5, UR5 ;  /* 0x0000000500057c02 */ /* 0x000fe80008000f00 */
[----:B------:R-:W2:Y:S01]  /*74d0*/  @!UP0 LDCU UR4, c[0x0][0x880] ;  /* 0x00011000ff0487ac */ /* 0x000ea20008000800 */
[----:B-1---5:R3:W5:Y:S02]  /*74e0*/  @P3 LDG.E R25, desc[UR8][R4.64] ;  /* 0x0000000804193981 */ /* 0x022764000c1e1900 */
[----:B--23--:R-:W-:Y:S02]  /*74f0*/  @!P3 IMAD.U32 R25, RZ, RZ, UR4 ;  /* 0x00000004ff19be24 */ /* 0x00cfe4000f8e00ff */
.L_x_132:
[----:B------:R-:W-:Y:S05]  /*7500*/  @!P4 BRA `(.L_x_133) ;  /* 0x000000000024c947 */ /* 0x000fea0003800000 */
[----:B------:R-:W-:Y:S01]  /*7510*/  ISETP.NE.U32.AND P3, PT, R40, RZ, PT ;  /* 0x000000ff2800720c */ /* 0x000fe20003f65070 */
[----:B------:R-:W2:Y:S03]  /*7520*/  LDCU.64 UR4, c[0x0][0x358] ;  /* 0x00006b00ff0477ac */ /* 0x000ea60008000a00 */
[----:B------:R-:W-:Y:S11]  /*7530*/  ISETP.NE.AND.EX P3, PT, R41, RZ, PT, P3 ;  /* 0x000000ff2900720c */ /* 0x000ff60003f65330 */
[----:B------:R-:W-:Y:S02]  /*7540*/  @!UPT UIADD3 URZ, UPT, UPT, URZ, URZ, URZ ;  /* 0x000000fffffff290 */ /* 0x000fe4000fffe0ff */
[----:B------:R-:W3:Y:S01]  /*7550*/  @P3 LDC.64 R4, c[0x0][0x8a8] ;  /* 0x00022a00ff043b82 */ /* 0x000ee20000000a00 */
[----:B-1----:R-:W-:Y:S04]  /*7560*/  @P3 IMAD R0, R42, UR36, RZ ;  /* 0x000000242a003c24 */ /* 0x002fe8000f8e02ff */
[----:B---3--:R-:W-:Y:S05]  /*7570*/  @P3 IMAD.WIDE R4, R0, 0x4, R4 ;  /* 0x0000000400043825 */ /* 0x008fea00078e0204 */
[----:B--2--5:R2:W5:Y:S02]  /*7580*/  @P3 LDG.E R23, desc[UR4][R4.64] ;  /* 0x0000000404173981 */ /* 0x024564000c1e1900 */
[----:B--2---:R-:W3:Y:S02]  /*7590*/  @!P3 LDC R23, c[0x0][0x8a0] ;  /* 0x00022800ff17bb82 */ /* 0x004ee40000000800 */
.L_x_133:
[----:B-----5:R-:W-:Y:S01]  /*75a0*/  FSETP.NEU.AND P3, PT, R25, RZ, PT ;  /* 0x000000ff1900720b */ /* 0x020fe20003f6d000 */
[----:B------:R-:W-:Y:S01]  /*75b0*/  IMAD.SHL.U32 R60, R44, 0x2, RZ ;  /* 0x000000022c3c7824 */ /* 0x000fe200078e00ff */
[----:B------:R-:W-:Y:S01]  /*75c0*/  SEL R5, RZ, 0xffffffff, P2 ;  /* 0xffffffffff057807 */ /* 0x000fe20001000000 */
[----:B------:R-:W-:Y:S01]  /*75d0*/  BSSY B1, `(.L_x_134) ;  /* 0x0000035000017945 */ /* 0x000fe20003800000 */
[----:B------:R-:W-:Y:S01]  /*75e0*/  @P1 LOP3.LUT P2, RZ, R45, 0xff, RZ, 0xc0, !PT ;  /* 0x000000ff2dff1812 */ /* 0x000fe2000784c0ff */
[----:B------:R-:W-:Y:S01]  /*75f0*/  VIADD R59, R60, UR44 ;  /* 0x0000002c3c3b7c36 */ /* 0x000fe20008000000 */
[----:B-1----:R-:W-:Y:S01]  /*7600*/  @P1 SEL R0, RZ, 0xffffffff, P3 ;  /* 0xffffffffff001807 */ /* 0x002fe20001800000 */
[----:B------:R-:W-:Y:S01]  /*7610*/  IMAD.MOV.U32 R61, RZ, RZ, 0x1 ;  /* 0x00000001ff3d7424 */ /* 0x000fe200078e00ff */
[----:B------:R-:W-:Y:S01]  /*7620*/  LOP3.LUT R54, R54, 0x1, RZ, 0x3c, !PT ;  /* 0x0000000136367812 */ /* 0x000fe200078e3cff */
[----:B------:R-:W-:Y:S01]  /*7630*/  IMAD.MOV.U32 R27, RZ, RZ, RZ ;  /* 0x000000ffff1b7224 */ /* 0x000fe200078e00ff */
[----:B------:R-:W-:Y:S02]  /*7640*/  @P0 SEL R0, R5, R0, !P2 ;  /* 0x0000000005000207 */ /* 0x000fe40005000000 */
[----:B------:R-:W-:Y:S02]  /*7650*/  CS2R R38, SRZ ;  /* 0x0000000000267805 */ /* 0x000fe4000001ff00 */
[----:B------:R-:W-:Y:S02]  /*7660*/  LEA R26, R22, UR44, 0x3 ;  /* 0x0000002c161a7c11 */ /* 0x000fe4000f8e18ff */
[----:B------:R-:W-:Y:S02]  /*7670*/  CS2R R36, SRZ ;  /* 0x0000000000247805 */ /* 0x000fe4000001ff00 */
[----:B------:R-:W-:Y:S02]  /*7680*/  @P1 LOP3.LUT R0, R0, 0x1, RZ, 0xc0, !PT ;  /* 0x0000000100001812 */ /* 0x000fe400078ec0ff */
[----:B------:R-:W-:Y:S02]  /*7690*/  CS2R R30, SRZ ;  /* 0x00000000001e7805 */ /* 0x000fe4000001ff00 */
[----:B------:R-:W-:Y:S02]  /*76a0*/  SHF.L.U32 R3, R53, 0x1f, RZ ;  /* 0x0000001f35037819 */ /* 0x000fe400000006ff */
[----:B------:R-:W-:Y:S02]  /*76b0*/  CS2R R28, SRZ ;  /* 0x00000000001c7805 */ /* 0x000fe4000001ff00 */
[----:B------:R-:W-:Y:S01]  /*76c0*/  ISETP.NE.U32.OR P5, PT, R0, 0x1, !P1 ;  /* 0x000000010000780c */ /* 0x000fe20004fa5470 */
[----:B------:R-:W-:Y:S01]  /*76d0*/  IMAD.IADD R58, R55, 0x1, R59 ;  /* 0x00000001373a7824 */ /* 0x000fe200078e023b */
[----:B------:R-:W-:Y:S02]  /*76e0*/  PLOP3.LUT P2, PT, PT, PT, UP1, 0x80, 0x8 ;  /* 0x000000000008781c */ /* 0x000fe40003f4f018 */
[----:B------:R-:W-:Y:S02]  /*76f0*/  LOP3.LUT P4, R50, R45, 0xff, RZ, 0xc0, !PT ;  /* 0x000000ff2d327812 */ /* 0x000fe4000788c0ff */
[----:B------:R-:W-:Y:S02]  /*7700*/  SEL R4, RZ, 0xffffffff, P3 ;  /* 0xffffffffff047807 */ /* 0x000fe40001800000 */
[----:B------:R-:W-:Y:S02]  /*7710*/  LEA.HI R24, R22, R22, RZ, 0x1 ;  /* 0x0000001616187211 */ /* 0x000fe400078f08ff */
[----:B------:R-:W-:Y:S03]  /*7720*/  P2R R57, PR, RZ, 0x20 ;  /* 0x00000020ff397803 */ /* 0x000fe60000000000 */
[----:B------:R-:W-:Y:S02]  /*7730*/  @P5 SHF.L.U32 R0, R54, 0x1f, RZ ;  /* 0x0000001f36005819 */ /* 0x000fe400000006ff */
[----:B------:R-:W-:Y:S02]  /*7740*/  @P2 SEL R4, R5, R4, !P4 ;  /* 0x0000000405042207 */ /* 0x000fe40006000000 */
[----:B------:R1:W2:Y:S02]  /*7750*/  @P5 SYNCS.PHASECHK.TRANS64.TRYWAIT P1, [UR44+0x2a0], R0 ;  /* 0x0002a000ff0055a7 */ /* 0x0002a4000802112c */
[----:B------:R-:W-:Y:S04]  /*7760*/  LOP3.LUT R4, R4, 0x1, RZ, 0xc0, !PT ;  /* 0x0000000104047812 */ /* 0x000fe800078ec0ff */
[----:B------:R-:W-:Y:S04]  /*7770*/  ISETP.NE.U32.AND P2, PT, R4, 0x1, PT ;  /* 0x000000010400780c */ /* 0x000fe80003f45070 */
[----:B------:R-:W-:Y:S01]  /*7780*/  P2R R62, PR, RZ, 0x4 ;  /* 0x00000004ff3e7803 */ /* 0x000fe20000000000 */
[----:B------:R4:W3:Y:S01]  /*7790*/  SYNCS.PHASECHK.TRANS64.TRYWAIT P0, [R26+URZ+0x300], R3 ;  /* 0x000300031a0075a7 */ /* 0x0008e200080011ff */
[----:B-1----:R-:W-:Y:S02]  /*77a0*/  SHF.R.U32.HI R0, RZ, 0x1, R24 ;  /* 0x00000001ff007819 */ /* 0x002fe40000011618 */
[----:B------:R-:W-:Y:S03]  /*77b0*/  LOP3.LUT R24, R24, 0xffe, RZ, 0xc0, !PT ;  /* 0x00000ffe18187812 */ /* 0x000fe600078ec0ff */
[----:B------:R-:W-:Y:S02]  /*77c0*/  IMAD R0, R0, 0x60, R2 ;  /* 0x0000006000007824 */ /* 0x000fe400078e0202 */
[----:B------:R-:W-:Y:S04]  /*77d0*/  IMAD.IADD R24, R22, 0x1, -R24 ;  /* 0x0000000116187824 */ /* 0x000fe800078e0a18 */
[----:B------:R-:W-:Y:S01]  /*77e0*/  IMAD R24, R24, 0x100000, R0 ;  /* 0x0010000018187824 */ /* 0x000fe200078e0200 */
[----:B--2---:R-:W-:Y:S01]  /*77f0*/  @P5 SEL R61, RZ, 0x1, !P1 ;  /* 0x00000001ff3d5807 */ /* 0x004fe20004800000 */
[----:B----4-:R-:W-:Y:S06]  /*7800*/  @!P5 BRA `(.L_x_135) ;  /* 0x000000000044d947 */ /* 0x010fec0003800000 */
[----:B------:R-:W-:Y:S01]  /*7810*/  IMAD.MOV.U32 R38, RZ, RZ, RZ ;  /* 0x000000ffff267224 */ /* 0x000fe200078e00ff */
[----:B------:R-:W-:Y:S01]  /*7820*/  ISETP.NE.AND P1, PT, R61, RZ, PT ;  /* 0x000000ff3d00720c */ /* 0x000fe20003f25270 */
[----:B------:R-:W-:Y:S01]  /*7830*/  BSSY B0, `(.L_x_136) ;  /* 0x0000008000007945 */ /* 0x000fe20003800000 */
[----:B------:R-:W-:Y:S02]  /*7840*/  CS2R R30, SRZ ;  /* 0x00000000001e7805 */ /* 0x000fe4000001ff00 */
[----:B------:R-:W-:Y:S02]  /*7850*/  CS2R R28, SRZ ;  /* 0x00000000001c7805 */ /* 0x000fe4000001ff00 */
[----:B------:R-:W-:Y:S07]  /*7860*/  CS2R R36, SRZ ;  /* 0x0000000000247805 */ /* 0x000fee000001ff00 */
[----:B------:R-:W-:Y:S05]  /*7870*/  @P1 BRA `(.L_x_137) ;  /* 0x00000000000c1947 */ /* 0x000fea0003800000 */
[----:B------:R-:W-:Y:S04]  /*7880*/  SHF.L.U32 R4, R54, 0x1f, RZ ;  /* 0x0000001f36047819 */ /* 0x000fe800000006ff */
[----:B------:R-:W1:Y:S02]  /*7890*/  SYNCS.PHASECHK.TRANS64.TRYWAIT P1, [UR44+0x2a0], R4 ;  /* 0x0002a004ff0075a7 */ /* 0x000e64000802112c */
[----:B-1----:R-:W-:Y:S05]  /*78a0*/  @!P1 BRA `(.L_x_138) ;  /* 0x0000003400049947 */ /* 0x002fea0003800000 */
.L_x_137:
[----:B------:R-:W-:Y:S05]  /*78b0*/  BSYNC B0 ;  /* 0x0000000000007941 */ /* 0x000fea0003800000 */
.L_x_136:
[----:B------:R-:W-:Y:S01]  /*78c0*/  ISETP.NE.AND P1, PT, R62, RZ, PT ;  /* 0x000000ff3e00720c */ /* 0x000fe20003f25270 */
[----:B------:R-:W-:Y:S11]  /*78d0*/  HFMA2 R27, -RZ, RZ, 0, 5.9604644775390625e-08 ;  /* 0x00000001ff1b7431 */ /* 0x000ff600000001ff */
[----:B------:R-:W-:Y:S01]  /*78e0*/  @!UPT UIADD3 URZ, UPT, UPT, URZ, URZ, URZ ;  /* 0x000000fffffff290 */ /* 0x000fe2000fffe0ff */
[----:B------:R-:W-:Y:S05]  /*78f0*/  @P1 WARPSYNC.ALL ;  /* 0x0000000000001948 */ /* 0x000fea0003800000 */
[----:B------:R2:W4:Y:S04]  /*7900*/  @P1 LDSM.16.M88.4 R28, [R60+UR44+0x400] ;  /* 0x0004002c3c1c183b */ /* 0x0005280008000200 */
[----:B------:R2:W1:Y:S02]  /*7910*/  @P1 LDSM.16.M88.4 R36, [R58+0x400] ;  /* 0x000400003a24183b */ /* 0x0004640000000200 */
.L_x_135:
[----:B------:R-:W-:Y:S05]  /*7920*/  BSYNC B1 ;  /* 0x0000000000017941 */ /* 0x000fea0003800000 */
.L_x_134:
[----:B-1----:R-:W-:Y:S04]  /*7930*/  SHF.R.U32.HI R0, RZ, 0x15, R24 ;  /* 0x00000015ff007819 */ /* 0x002fe80000011618 */
[----:B------:R-:W-:Y:S01]  /*7940*/  LOP3.LUT P1, RZ, R0, 0x3, R46, 0x48, !PT ;  /* 0x0000000300ff7812 */ /* 0x000fe2000782482e */
[----:B------:R-:W-:Y:S01]  /*7950*/  @!UPT UIADD3 URZ, UPT, UPT, URZ, URZ, URZ ;  /* 0x000000fffffff290 */ /* 0x000fe2000fffe0ff */
[----:B---3--:R-:W-:Y:S11]  /*7960*/  @P0 BRA `(.L_x_139) ;  /* 0x0000000000080947 */ /* 0x008ff60003800000 */
[----:B------:R-:W1:Y:S02]  /*7970*/  SYNCS.PHASECHK.TRANS64.TRYWAIT P0, [R26+URZ+0x300], R3 ;  /* 0x000300031a0075a7 */ /* 0x000e6400080011ff */
[----:B-1----:R-:W-:Y:S05]  /*7980*/  @!P0 BRA `(.L_x_140) ;  /* 0x0000003000e48947 */ /* 0x002fea0003800000 */
.L_x_139:
[----:B------:R-:W-:Y:S05]  /*7990*/  @!P1 BRA `(.L_x_141) ;  /* 0x0000000000409947 */ /* 0x000fea0003800000 */
[----:B------:R-:W3:Y:S01]  /*79a0*/  LDCU.64 UR8, c[0x4][0x70] ;  /* 0x01000e00ff0877ac */ /* 0x000ee20008000a00 */
[----:B------:R-:W-:Y:S01]  /*79b0*/  MOV R15, 0x0 ;  /* 0x00000000000f7802 */ /* 0x000fe20000000f00 */
[----:B------:R-:W-:Y:S02]  /*79c0*/  HFMA2 R12, -RZ, RZ, 0, 5.9604644775390625e-08 ;  /* 0x00000001ff0c7431 */ /* 0x000fe400000001ff */
[----:B------:R-:W-:Y:S02]  /*79d0*/  IMAD.MOV.U32 R8, RZ, RZ, 0x192 ;  /* 0x00000192ff087424 */ /* 0x000fe400078e00ff */
[----:B------:R-:W-:Y:S01]  /*79e0*/  IMAD.MOV.U32 R13, RZ, RZ, RZ ;  /* 0x000000ffff0d7224 */ /* 0x000fe200078e00ff */
[----:B------:R-:W5:Y:S01]  /*79f0*/  LDCU.64 UR6, c[0x4][0x78] ;  /* 0x01000f00ff0677ac */ /* 0x000f620008000a00 */
[----:B------:R-:W1:Y:S01]  /*7a00*/  LDC.64 R14, c[0x4][R15] ;  /* 0x010000000f0e7b82 */ /* 0x000e620000000a00 */
[----:B------:R-:W2:Y:S01]  /*7a10*/  LDCU.64 UR4, c[0x4][0x10] ;  /* 0x01000200ff0477ac */ /* 0x000ea20008000a00 */
[----:B---3--:R-:W-:Y:S01]  /*7a20*/  MOV R5, UR9 ;  /* 0x0000000900057c02 */ /* 0x008fe20008000f00 */
[----:B------:R-:W-:Y:S01]  /*7a30*/  IMAD.U32 R4, RZ, RZ, UR8 ;  /* 0x00000008ff047e24 */ /* 0x000fe2000f8e00ff */
[----:B-----5:R-:W-:Y:S01]  /*7a40*/  MOV R7, UR7 ;  /* 0x0000000700077c02 */ /* 0x020fe20008000f00 */
[----:B------:R-:W-:Y:S01]  /*7a50*/  IMAD.U32 R6, RZ, RZ, UR6 ;  /* 0x00000006ff067e24 */ /* 0x000fe2000f8e00ff */
[----:B--2---:R-:W-:Y:S01]  /*7a60*/  MOV R11, UR5 ;  /* 0x00000005000b7c02 */ /* 0x004fe20008000f00 */
[----:B------:R-:W-:Y:S02]  /*7a70*/  IMAD.U32 R10, RZ, RZ, UR4 ;  /* 0x00000004ff0a7e24 */ /* 0x000fe4000f8e00ff */
[----:B------:R-:W-:Y:S07]  /*7a80*/  LEPC R20, `(.L_x_141) ;  /* 0x000000001014794e */ /* 0x000fee0000000000 */
[----:B-1--4-:R-:W-:Y:S05]  /*7a90*/  CALL.ABS.NOINC R14 ;  /* 0x000000000e007343 */ /* 0x012fea0003c00000 */
.L_x_141:
[----:B----4-:R-:W-:Y:S01]  /*7aa0*/  SHF.L.U32 R20, R28, 0x10, RZ ;  /* 0x000000101c147819 */ /* 0x010fe200000006ff */
[----:B------:R-:W-:Y:S05]  /*7ab0*/  WARPSYNC.ALL ;  /* 0x0000000000007948 */ /* 0x000fea0003800000 */
[----:B------:R-:W-:Y:S01]  /*7ac0*/  R2UR UR4, R24 ;  /* 0x00000000180472ca */ /* 0x000fe200000e0000 */
[----:B------:R-:W-:Y:S01]  /*7ad0*/  BSSY.RECONVERGENT B0, `(.L_x_142) ;  /* 0x000004e000007945 */ /* 0x000fe20003800200 */
[----:B------:R-:W-:Y:S02]  /*7ae0*/  LOP3.LUT R21, R29, 0xffff0000, RZ, 0xc0, !PT ;  /* 0xffff00001d157812 */ /* 0x000fe400078ec0ff */
[----:B------:R-:W-:Y:S09]  /*7af0*/  ISETP.NE.AND P0, PT, R56, RZ, PT ;  /* 0x000000ff3800720c */ /* 0x000ff20003f05270 */
[----:B------:R-:W3:Y:S02]  /*7b00*/  LDTM.16dp256bit.x4 R4, tmem[UR4] ;  /* 0x00000004000479ee */ /* 0x000ee40008120000 */
[C---:B---3--:R-:W-:Y:S01]  /*7b10*/  FMUL R0, R23.reuse, R4 ;  /* 0x0000000417007220 */ /* 0x048fe20000400000 */
[----:B------:R-:W-:Y:S01]  /*7b20*/  LOP3.LUT R4, R28, 0xffff0000, RZ, 0xc0, !PT ;  /* 0xffff00001c047812 */ /* 0x000fe200078ec0ff */
[C---:B-1----:R-:W-:Y:S01]  /*7b30*/  FMUL R3, R23.reuse, R5 ;  /* 0x0000000517037220 */ /* 0x042fe20000400000 */
[----:B------:R-:W-:Y:S01]  /*7b40*/  FMUL R6, R23, R6 ;  /* 0x0000000617067220 */ /* 0x000fe20000400000 */
[----:B------:R-:W-:Y:S01]  /*7b50*/  FFMA R0, R25, R20, R0 ;  /* 0x0000001419007223 */ /* 0x000fe20000000000 */
[----:B------:R-:W-:Y:S01]  /*7b60*/  SHF.L.U32 R20, R29, 0x10, RZ ;  /* 0x000000101d147819 */ /* 0x000fe200000006ff */
[----:B------:R-:W-:Y:S01]  /*7b70*/  FFMA R3, R25, R4, R3 ;  /* 0x0000000419037223 */ /* 0x000fe20000000003 */
[C---:B------:R-:W-:Y:S01]  /*7b80*/  FMUL R4, R23.reuse, R8 ;  /* 0x0000000817047220 */ /* 0x040fe20000400000 */
[C---:B------:R-:W-:Y:S01]  /*7b90*/  FMUL R8, R23.reuse, R12 ;  /* 0x0000000c17087220 */ /* 0x040fe20000400000 */
[----:B------:R-:W-:Y:S01]  /*7ba0*/  FMUL R12, R23, R16 ;  /* 0x00000010170c7220 */ /* 0x000fe20000400000 */
[C---:B------:R-:W-:Y:S01]  /*7bb0*/  SHF.L.U32 R16, R30.reuse, 0x10, RZ ;  /* 0x000000101e107819 */ /* 0x040fe200000006ff */
[----:B------:R-:W-:Y:S01]  /*7bc0*/  FFMA R6, R25, R20, R6 ;  /* 0x0000001419067223 */ /* 0x000fe20000000006 */
[----:B------:R-:W-:Y:S01]  /*7bd0*/  F2FP.BF16.F32.PACK_AB R32, R3, R0 ;  /* 0x000000000320723e */ /* 0x000fe200000010ff */
[C---:B------:R-:W-:Y:S01]  /*7be0*/  FMUL R7, R23.reuse, R7 ;  /* 0x0000000717077220 */ /* 0x040fe20000400000 */
[----:B------:R-:W-:Y:S01]  /*7bf0*/  LOP3.LUT R0, R30, 0xffff0000, RZ, 0xc0, !PT ;  /* 0xffff00001e007812 */ /* 0x000fe200078ec0ff */
[----:B------:R-:W-:Y:S01]  /*7c00*/  FMUL R5, R23, R9 ;  /* 0x0000000917057220 */ /* 0x000fe20000400000 */
[----:B------:R-:W-:Y:S01]  /*7c10*/  SHF.L.U32 R3, R31, 0x10, RZ ;  /* 0x000000101f037819 */ /* 0x000fe200000006ff */
[----:B------:R-:W-:Y:S01]  /*7c20*/  FMUL R10, R23, R10 ;  /* 0x0000000a170a7220 */ /* 0x000fe20000400000 */
[C---:B------:R-:W-:Y:S01]  /*7c30*/  FFMA R7, R25.reuse, R21, R7 ;  /* 0x0000001519077223 */ /* 0x040fe20000000007 */
[----:B------:R-:W-:Y:S01]  /*7c40*/  FFMA R4, R25, R16, R4 ;  /* 0x0000001019047223 */ /* 0x000fe20000000004 */
[----:B------:R-:W-:Y:S01]  /*7c50*/  LOP3.LUT R16, R31, 0xffff0000, RZ, 0xc0, !PT ;  /* 0xffff00001f107812 */ /* 0x000fe200078ec0ff */
[C---:B------:R-:W-:Y:S01]  /*7c60*/  FFMA R5, R25.reuse, R0, R5 ;  /* 0x0000000019057223 */ /* 0x040fe20000000005 */
[C---:B------:R-:W-:Y:S01]  /*7c70*/  SHF.L.U32 R0, R36.reuse, 0x10, RZ ;  /* 0x0000001024007819 */ /* 0x040fe200000006ff */
[----:B------:R-:W-:Y:S01]  /*7c80*/  FFMA R10, R25, R3, R10 ;  /* 0x00000003190a7223 */ /* 0x000fe2000000000a */
[----:B------:R-:W-:Y:S01]  /*7c90*/  LOP3.LUT R3, R36, 0xffff0000, RZ, 0xc0, !PT ;  /* 0xffff000024037812 */ /* 0x000fe200078ec0ff */
[----:B------:R-:W-:Y:S01]  /*7ca0*/  FMUL R11, R23, R11 ;  /* 0x0000000b170b7220 */ /* 0x000fe20000400000 */
[----:B------:R-:W-:Y:S01]  /*7cb0*/  F2FP.BF16.F32.PACK_AB R33, R7, R6 ;  /* 0x000000060721723e */ /* 0x000fe200000010ff */
[----:B------:R-:W-:Y:S01]  /*7cc0*/  FMUL R9, R23, R13 ;  /* 0x0000000d17097220 */ /* 0x000fe20000400000 */
[----:B------:R-:W-:Y:S01]  /*7cd0*/  SHF.L.U32 R6, R37, 0x10, RZ ;  /* 0x0000001025067819 */ /* 0x000fe200000006ff */
[----:B------:R-:W-:Y:S01]  /*7ce0*/  FFMA R11, R25, R16, R11 ;  /* 0x00000010190b7223 */ /* 0x000fe2000000000b */
[----:B------:R-:W-:Y:S01]  /*7cf0*/  F2FP.BF16.F32.PACK_AB R34, R5, R4 ;  /* 0x000000040522723e */ /* 0x000fe200000010ff */
[----:B------:R-:W-:Y:S01]  /*7d00*/  FFMA R8, R25, R0, R8 ;  /* 0x0000000019087223 */ /* 0x000fe20000000008 */
[----:B------:R-:W-:Y:S01]  /*7d10*/  FMUL R14, R23, R14 ;  /* 0x0000000e170e7220 */ /* 0x000fe20000400000 */
[----:B------:R-:W-:Y:S01]  /*7d20*/  FFMA R9, R25, R3, R9 ;  /* 0x0000000319097223 */ /* 0x000fe20000000009 */
[----:B------:R-:W-:Y:S01]  /*7d30*/  LOP3.LUT R0, R37, 0xffff0000, RZ, 0xc0, !PT ;  /* 0xffff000025007812 */ /* 0x000fe200078ec0ff */
[----:B------:R-:W-:Y:S01]  /*7d40*/  FMUL R15, R23, R15 ;  /* 0x0000000f170f7220 */ /* 0x000fe20000400000 */
[C---:B------:R-:W-:Y:S01]  /*7d50*/  SHF.L.U32 R3, R38.reuse, 0x10, RZ ;  /* 0x0000001026037819 */ /* 0x040fe200000006ff */
[----:B------:R-:W-:Y:S01]  /*7d60*/  FFMA R14, R25, R6, R14 ;  /* 0x00000006190e7223 */ /* 0x000fe2000000000e */
[----:B------:R-:W-:Y:S01]  /*7d70*/  LOP3.LUT R4, R38, 0xffff0000, RZ, 0xc0, !PT ;  /* 0xffff000026047812 */ /* 0x000fe200078ec0ff */
[----:B------:R-:W-:Y:S01]  /*7d80*/  FMUL R13, R23, R17 ;  /* 0x00000011170d7220 */ /* 0x000fe20000400000 */
[----:B------:R-:W-:Y:S01]  /*7d90*/  SHF.L.U32 R5, R39, 0x10, RZ ;  /* 0x0000001027057819 */ /* 0x000fe200000006ff */
[----:B------:R-:W-:Y:S01]  /*7da0*/  FMUL R18, R23, R18 ;  /* 0x0000001217127220 */ /* 0x000fe20000400000 */
[----:B------:R-:W-:Y:S01]  /*7db0*/  LOP3.LUT R6, R39, 0xffff0000, RZ, 0xc0, !PT ;  /* 0xffff000027067812 */ /* 0x000fe200078ec0ff */
[----:B------:R-:W-:Y:S01]  /*7dc0*/  FFMA R15, R25, R0, R15 ;  /* 0x00000000190f7223 */ /* 0x000fe2000000000f */
[----:B------:R-:W-:Y:S01]  /*7dd0*/  FMUL R19, R23, R19 ;  /* 0x0000001317137220 */ /* 0x000fe20000400000 */
[C---:B------:R-:W-:Y:S01]  /*7de0*/  FFMA R12, R25.reuse, R3, R12 ;  /* 0x00000003190c7223 */ /* 0x040fe2000000000c */
[C---:B------:R-:W-:Y:S01]  /*7df0*/  FFMA R13, R25.reuse, R4, R13 ;  /* 0x00000004190d7223 */ /* 0x040fe2000000000d */
[C---:B------:R-:W-:Y:S01]  /*7e00*/  FFMA R18, R25.reuse, R5, R18 ;  /* 0x0000000519127223 */ /* 0x040fe20000000012 */
[----:B------:R-:W-:Y:S01]  /*7e10*/  FFMA R19, R25, R6, R19 ;  /* 0x0000000619137223 */ /* 0x000fe20000000013 */
[----:B------:R-:W-:Y:S02]  /*7e20*/  F2FP.BF16.F32.PACK_AB R35, R11, R10 ;  /* 0x0000000a0b23723e */ /* 0x000fe400000010ff */
[----:B------:R-:W-:Y:S02]  /*7e30*/  F2FP.BF16.F32.PACK_AB R8, R9, R8 ;  /* 0x000000080908723e */ /* 0x000fe400000010ff */
[----:B------:R-:W-:Y:S01]  /*7e40*/  F2FP.BF16.F32.PACK_AB R9, R15, R14 ;  /* 0x0000000e0f09723e */ /* 0x000fe200000010ff */
[----:B------:R1:W-:Y:S01]  /*7e50*/  STSM.16.M88.4 [R59+0x400], R32 ;  /* 0x000400203b007844 */ /* 0x0003e20000000200 */
[----:B------:R-:W-:Y:S02]  /*7e60*/  F2FP.BF16.F32.PACK_AB R10, R13, R12 ;  /* 0x0000000c0d0a723e */ /* 0x000fe400000010ff */
[----:B------:R-:W-:Y:S05]  /*7e70*/  F2FP.BF16.F32.PACK_AB R11, R19, R18 ;  /* 0x00000012130b723e */ /* 0x000fea00000010ff */
[----:B------:R1:W-:Y:S01]  /*7e80*/  STSM.16.M88.4 [R58+0x400], R8 ;  /* 0x000400083a007844 */ /* 0x0003e20000000200 */
[----:B------:R-:W-:Y:S01]  /*7e90*/  @!PT LDS RZ, [RZ] ;  /* 0x00000000fffff984 */ /* 0x000fe20000000800 */
[----:B------:R-:W-:Y:S01]  /*7ea0*/  @!PT LDS RZ, [RZ] ;  /* 0x00000000fffff984 */ /* 0x000fe20000000800 */
[----:B------:R-:W-:Y:S01]  /*7eb0*/  @!PT LDS RZ, [RZ] ;  /* 0x00000000fffff984 */ /* 0x000fe20000000800 */
[----:B------:R-:W-:Y:S01]  /*7ec0*/  @!PT LDS RZ, [RZ] ;  /* 0x00000000fffff984 */ /* 0x000fe20000000800 */
[----:B------:R3:W-:Y:S07]  /*7ed0*/  MEMBAR.ALL.CTA ;  /* 0x0000000000007992 */ /* 0x0007ee0000008000 */
[----:B---3--:R-:W3:Y:S02]  /*7ee0*/  FENCE.VIEW.ASYNC.S ;  /* 0x00000000000073c6 */ /* 0x008ee40000000000 */
[----:B---3--:R-:W-:Y:S06]  /*7ef0*/  BAR.SYNC.DEFER_BLOCKING 0x1, 0x80 ;  /* 0x0042000000007b1d */ /* 0x008fec0000010000 */
[----:B------:R-:W-:Y:S05]  /*7f00*/  @P0 BRA `(.L_x_143) ;  /* 0x0000000000280947 */ /* 0x000fea0003800000 */
[----:B------:R-:W3:Y:S01]  /*7f10*/  LDCU.64 UR6, c[0x0][0x348] ;  /* 0x00006900ff0677ac */ /* 0x000ee20008000a00 */
[----:B------:R-:W-:Y:S01]  /*7f20*/  UIADD3 UR4, UPT, UPT, UR44, 0x400, URZ ;  /* 0x000004002c047890 */ /* 0x000fe2000fffe0ff */
[----:B------:R-:W-:Y:S05]  /*7f30*/  UMOV UR51, UR36 ;  /* 0x0000002400337c82 */ /* 0x000fea0008000000 */
[----:B------:R-:W-:Y:S04]  /*7f40*/  MOV R49, UR4 ;  /* 0x0000000400317c02 */ /* 0x000fe80008000f00 */
[----:B------:R-:W-:Y:S01]  /*7f50*/  R2UR UR48, R49 ;  /* 0x00000000313072ca */ /* 0x000fe200000e0000 */
[----:B---3--:R-:W-:Y:S04]  /*7f60*/  UIADD3 UR4, UP0, UPT, UR6, 0x680, URZ ;  /* 0x0000068006047890 */ /* 0x008fe8000ff1e0ff */
[----:B------:R-:W-:Y:S09]  /*7f70*/  UIADD3.X UR5, UPT, UPT, URZ, UR7, URZ, UP0, !UPT ;  /* 0x00000007ff057290 */ /* 0x000ff200087fe4ff */
[----:B------:R3:W-:Y:S01]  /*7f80*/  UTMASTG.3D [UR48], [UR4] ;  /* 0x00000030040073b5 */ /* 0x0007e20008010000 */
[----:B------:R0:W-:Y:S01]  /*7f90*/  UTMACMDFLUSH ;  /* 0x00000000000079b7 */ /* 0x0001e20000000000 */
[----:B---3--:R-:W-:Y:S04]  /*7fa0*/  DEPBAR.LE SB0, 0x1 ;  /* 0x000080400000791a */ /* 0x008fe80000000000 */
.L_x_143:
[----:B------:R-:W-:Y:S05]  /*7fb0*/  BSYNC.RECONVERGENT B0 ;  /* 0x0000000000007941 */ /* 0x000fea0003800200 */
.L_x_142:
[----:B------:R-:W-:Y:S01]  /*7fc0*/  BAR.SYNC.DEFER_BLOCKING 0x1, 0x80 ;  /* 0x0042000000007b1d */ /* 0x000fe20000010000 */
[----:B------:R-:W-:Y:S01]  /*7fd0*/  ISETP.NE.AND P1, PT, R57, RZ, PT ;  /* 0x000000ff3900720c */ /* 0x000fe20003f25270 */
[----:B------:R-:W-:Y:S01]  /*7fe0*/  UIADD3 UR4, UPT, UPT, UR46, -0x1, URZ ;  /* 0xffffffff2e047890 */ /* 0x000fe2000fffe0ff */
[----:B------:R-:W-:Y:S03]  /*7ff0*/  LEA R5, R27, UR44, 0x3 ;  /* 0x0000002c1b057c11 */ /* 0x000fe6000f8e18ff */
[----:B------:R-:W-:Y:S08]  /*8000*/  UISETP.GT.U32.AND UP0, UPT, UR4, -0x3, UPT ;  /* 0xfffffffd0400788c */ /* 0x000ff0000bf04070 */
[----:B------:R-:W-:Y:S01]  /*8010*/  @P1 SHF.L.U32 R4, R54, 0x1f, RZ ;  /* 0x0000001f36041819 */ /* 0x000fe200000006ff */
[----:B------:R-:W-:Y:S06]  /*8020*/  BRA.U UP0, `(.L_x_144) ;  /* 0x0000000100247547 */ /* 0x000fec000b800000 */
[----:B------:R-:W3:Y:S01]  /*8030*/  S2R R0, SR_CgaCtaId ;  /* 0x0000000000007919 */ /* 0x000ee20000008800 */
[----:B------:R-:W-:Y:S01]  /*8040*/  IMAD.U32 R3, RZ, RZ, UR45 ;  /* 0x0000002dff037e24 */ /* 0x000fe2000f8e00ff */
[----:B------:R-:W-:Y:S04]  /*8050*/  UIADD3 UR4, UPT, UPT, UR45, 0x1, URZ ;  /* 0x000000012d047890 */ /* 0x000fe8000fffe0ff */
[----:B------:R-:W-:Y:S01]  /*8060*/  @P1 LEA R3, R3, UR44, 0x3 ;  /* 0x0000002c03031c11 */ /* 0x000fe2000f8e18ff */
[----:B------:R-:W-:Y:S04]  /*8070*/  UISETP.NE.AND UP0, UPT, UR4, 0x3, UPT ;  /* 0x000000030400788c */ /* 0x000fe8000bf05270 */
[----:B------:R-:W-:Y:S01]  /*8080*/  @P1 VIADD R3, R3, 0x2b8 ;  /* 0x000002b803031836 */ /* 0x000fe20000000000 */
[----:B------:R-:W-:Y:S04]  /*8090*/  USEL UR45, UR4, URZ, UP0 ;  /* 0x000000ff042d7287 */ /* 0x000fe80008000000 */
[----:B---3--:R-:W-:Y:S04]  /*80a0*/  @P1 PRMT R0, R0, 0x654, R3 ;  /* 0x0000065400001816 */ /* 0x008fe80000000003 */
[----:B------:R3:W-:Y:S04]  /*80b0*/  @P1 SYNCS.ARRIVE.TRANS64.RED.A1T0 RZ, [R0+URZ], RZ ;  /* 0x000000ff00ff19a7 */ /* 0x0007e800081004ff */
.L_x_144:
[----:B------:R-:W4:Y:S01]  /*80c0*/  @P1 SYNCS.PHASECHK.TRANS64.TRYWAIT P0, [R5+URZ+0x2a0], R4 ;  /* 0x0002a004050015a7 */ /* 0x000f2200080011ff */
[----:B------:R-:W-:Y:S01]  /*80d0*/  BSSY B1, `(.L_x_145) ;  /* 0x0000013000017945 */ /* 0x000fe20003800000 */
[----:B----4-:R-:W-:Y:S03]  /*80e0*/  @P1 SEL R61, RZ, 0x1, !P0 ;  /* 0x00000001ff3d1807 */ /* 0x010fe60004000000 */
[----:B------:R-:W-:Y:S05]  /*80f0*/  @!P1 BRA `(.L_x_146) ;  /* 0x0000000000409947 */ /* 0x000fea0003800000 */
[----:B------:R-:W-:Y:S01]  /*8100*/  ISETP.NE.AND P1, PT, R62, RZ, PT ;  /* 0x000000ff3e00720c */ /* 0x000fe20003f25270 */
[----:B------:R-:W-:Y:S01]  /*8110*/  BSSY B0, `(.L_x_147) ;  /* 0x0000009000007945 */ /* 0x000fe20003800000 */
[----:B------:R-:W-:Y:S11]  /*8120*/  ISETP.NE.AND P0, PT, R61, RZ, PT ;  /* 0x000000ff3d00720c */ /* 0x000ff60003f05270 */
[----:B------:R-:W-:Y:S05]  /*8130*/  @P1 IMAD R4, R27, 0x1000, R60 ;  /* 0x000010001b041824 */ /* 0x000fea00078e023c */
[----:B------:R-:W-:Y:S05]  /*8140*/  @P1 IADD3 R3, PT, PT, R4, UR44, RZ ;  /* 0x0000002c04031c10 */ /* 0x000fea000fffe0ff */
[----:B------:R-:W-:Y:S01]  /*8150*/  @P1 IMAD.IADD R3, R55, 0x1, R3 ;  /* 0x0000000137031824 */ /* 0x000fe200078e0203 */
[----:B------:R-:W-:Y:S06]  /*8160*/  @P0 BRA `(.L_x_148) ;  /* 0x00000000000c0947 */ /* 0x000fec0003800000 */
[----:B---3--:R-:W-:Y:S04]  /*8170*/  SHF.L.U32 R0, R54, 0x1f, RZ ;  /* 0x0000001f36007819 */ /* 0x008fe800000006ff */
[----:B------:R-:W3:Y:S02]  /*8180*/  SYNCS.PHASECHK.TRANS64.TRYWAIT P0, [R5+URZ+0x2a0], R0 ;  /* 0x0002a000050075a7 */ /* 0x000ee400080011ff */
[----:B---3--:R-:W-:Y:S05]  /*8190*/  @!P0 BRA `(.L_x_149) ;  /* 0x0000002800f48947 */ /* 0x008fea0003800000 */
.L_x_148:
[----:B------:R-:W-:Y:S05]  /*81a0*/  BSYNC B0 ;  /* 0x0000000000007941 */ /* 0x000fea0003800000 */
.L_x_147:
[----:B------:R-:W-:Y:S02]  /*81b0*/  ISETP.NE.AND P0, PT, R62, RZ, PT ;  /* 0x000000ff3e00720c */ /* 0x000fe40003f05270 */
[----:B------:R-:W-:Y:S11]  /*81c0*/  IADD3 R27, PT, PT, R27, 0x1, RZ ;  /* 0x000000011b1b7810 */ /* 0x000ff60007ffe0ff */
[----:B------:R-:W-:Y:S05]  /*81d0*/  @P0 WARPSYNC.ALL ;  /* 0x0000000000000948 */ /* 0x000fea0003800000 */
[----:B------:R4:W1:Y:S04]  /*81e0*/  @P0 LDSM.16.M88.4 R28, [R4+UR44+0x400] ;  /* 0x0004002c041c083b */ /* 0x0008680008000200 */
[----:B------:R4:W1:Y:S02]  /*81f0*/  @P0 LDSM.16.M88.4 R36, [R3+0x400] ;  /* 0x000400000324083b */ /* 0x0008640000000200 */
.L_x_146:
[----:B------:R-:W-:Y:S05]  /*8200*/  BSYNC B1 ;  /* 0x0000000000017941 */ /* 0x000fea0003800000 */
.L_x_145:
[----:B---3--:R-:W-:Y:S05]  /*8210*/  VIADD R0, R24, 0x20 ;  /* 0x0000002018007836 */ /* 0x008fea0000000000 */
[----:B------:R-:W-:Y:S04]  /*8220*/  SHF.R.U32.HI R0, RZ, 0x15, R0 ;  /* 0x00000015ff007819 */ /* 0x000fe80000011600 */
[----:B------:R-:W-:Y:S11]  /*8230*/  LOP3.LUT P0, RZ, R0, 0x3, R46, 0x48, !PT ;  /* 0x0000000300ff7812 */ /* 0x000ff6000780482e */
[----:B------:R-:W-:Y:S02]  /*8240*/  @!UPT UIADD3 URZ, UPT, UPT, URZ, URZ, URZ ;  /* 0x000000fffffff290 */ /* 0x000fe4000fffe0ff */
[----:B------:R-:W-:Y:S05]  /*8250*/  @!P0 BRA `(.L_x_150) ;  /* 0x0000000000408947 */ /* 0x000fea0003800000 */
[----:B------:R-:W3:Y:S01]  /*8260*/  LDCU.64 UR8, c[0x4][0x70] ;  /* 0x01000e00ff0877ac */ /* 0x000ee20008000a00 */
[----:B------:R-:W-:Y:S01]  /*8270*/  MOV R15, 0x0 ;  /* 0x00000000000f7802 */ /* 0x000fe20000000f00 */
[----:B------:R-:W-:Y:S02]  /*8280*/  HFMA2 R12, -RZ, RZ, 0, 5.9604644775390625e-08 ;  /* 0x00000001ff0c7431 */ /* 0x000fe400000001ff */
[----:B-1----:R-:W-:Y:S02]  /*8290*/  IMAD.MOV.U32 R8, RZ, RZ, 0x192 ;  /* 0x00000192ff087424 */ /* 0x002fe400078e00ff */
[----:B------:R-:W-:Y:S01]  /*82a0*/  IMAD.MOV.U32 R13, RZ, RZ, RZ ;  /* 0x000000ffff0d7224 */ /* 0x000fe200078e00ff */
[----:B------:R-:W1:Y:S01]  /*82b0*/  LDCU.64 UR6, c[0x4][0x78] ;  /* 0x01000f00ff0677ac */ /* 0x000e620008000a00 */
[----:B------:R-:W2:Y:S01]  /*82c0*/  LDC.64 R14, c[0x4][R15] ;  /* 0x010000000f0e7b82 */ /* 0x000ea20000000a00 */
[----:B------:R-:W5:Y:S01]  /*82d0*/  LDCU.64 UR4, c[0x4][0x10] ;  /* 0x01000200ff0477ac */ /* 0x000f620008000a00 */
[----:B---3--:R-:W-:Y:S01]  /*82e0*/  MOV R5, UR9 ;  /* 0x0000000900057c02 */ /* 0x008fe20008000f00 */
[----:B----4-:R-:W-:Y:S01]  /*82f0*/  IMAD.U32 R4, RZ, RZ, UR8 ;  /* 0x00000008ff047e24 */ /* 0x010fe2000f8e00ff */
[----:B-1----:R-:W-:Y:S01]  /*8300*/  MOV R7, UR7 ;  /* 0x0000000700077c02 */ /* 0x002fe20008000f00 */
[----:B------:R-:W-:Y:S01]  /*8310*/  IMAD.U32 R6, RZ, RZ, UR6 ;  /* 0x00000006ff067e24 */ /* 0x000fe2000f8e00ff */
[----:B-----5:R-:W-:Y:S01]  /*8320*/  MOV R11, UR5 ;  /* 0x00000005000b7c02 */ /* 0x020fe20008000f00 */
[----:B------:R-:W-:Y:S02]  /*8330*/  IMAD.U32 R10, RZ, RZ, UR4 ;  /* 0x00000004ff0a7e24 */ /* 0x000fe4000f8e00ff */
[----:B------:R-:W-:Y:S07]  /*8340*/  LEPC R20, `(.L_x_150) ;  /* 0x000000001014794e */ /* 0x000fee0000000000 */
[----:B--2---:R-:W-:Y:S05]  /*8350*/  CALL.ABS.NOINC R14 ;  /* 0x000000000e007343 */ /* 0x004fea0003c00000 */
.L_x_150:
[----:B-1----:R-:W-:Y:S01]  /*8360*/  SHF.L.U32 R20, R28, 0x10, RZ ;  /* 0x000000101c147819 */ /* 0x002fe200000006ff */
[----:B------:R-:W-:Y:S05]  /*8370*/  WARPSYNC.ALL ;  /* 0x0000000000007948 */ /* 0x000fea0003800000 */
[----:B------:R-:W-:Y:S01]  /*8380*/  R2UR UR4, R24 ;  /* 0x00000000180472ca */ /* 0x000fe200000e0000 */
[----:B------:R-:W-:Y:S01]  /*8390*/  BSSY.RECONVERGENT B0, `(.L_x_151) ;  /* 0x000004e000007945 */ /* 0x000fe20003800200 */
[----:B------:R-:W-:Y:S02]  /*83a0*/  LOP3.LUT R21, R29, 0xffff0000, RZ, 0xc0, !PT ;  /* 0xffff00001d157812 */ /* 0x000fe400078ec0ff */
[----:B------:R-:W-:Y:S09]  /*83b0*/  ISETP.NE.AND P0, PT, R56, RZ, PT ;  /* 0x000000ff3800720c */ /* 0x000ff20003f05270 */
[----:B----4-:R-:W1:Y:S02]  /*83c0*/  LDTM.16dp256bit.x4 R4, tmem[UR4+0x20] ;  /* 0x00002004000479ee */ /* 0x010e640008120000 */
[C---:B-1----:R-:W-:Y:S01]  /*83d0*/  FMUL R0, R23.reuse, R4 ;  /* 0x0000000417007220 */ /* 0x042fe20000400000 */
[----:B------:R-:W-:Y:S01]  /*83e0*/  LOP3.LUT R4, R28, 0xffff0000, RZ, 0xc0, !PT ;  /* 0xffff00001c047812 */ /* 0x000fe200078ec0ff */
[C---:B------:R-:W-:Y:S01]  /*83f0*/  FMUL R3, R23.reuse, R5 ;  /* 0x0000000517037220 */ /* 0x040fe20000400000 */
        /* <DEDUP_REMOVED lines=62> */
[----:B------:R-:W-:Y:S02]  /*87e0*/  UIADD3 UR9, UPT, UPT, UR49, 0x20, URZ ;  /* 0x0000002031097890 */ /* 0x000fe4000fffe0ff */
[----:B------:R-:W-:Y:S01]  /*87f0*/  UIADD3 UR8, UPT, UPT, UR44, 0x1400, URZ ;  /* 0x000014002c087890 */ /* 0x000fe2000fffe0ff */
[----:B------:R-:W-:Y:S01]  /*8800*/  UMOV UR10, UR50 ;  /* 0x00000032000a7c82 */ /* 0x000fe20008000000 */
[----:B------:R-:W-:Y:S01]  /*8810*/  UMOV UR11, UR36 ;  /* 0x00000024000b7c82 */ /* 0x000fe20008000000 */
[----:B---3--:R-:W-:Y:S04]  /*8820*/  UIADD3 UR4, UP0, UPT, UR6, 0x680, URZ ;  /* 0x0000068006047890 */ /* 0x008fe8000ff1e0ff */
[----:B------:R-:W-:Y:S09]  /*8830*/  UIADD3.X UR5, UPT, UPT, URZ, UR7, URZ, UP0, !UPT ;  /* 0x00000007ff057290 */ /* 0x000ff200087fe4ff */
[----:B------:R3:W-:Y:S01]  /*8840*/  UTMASTG.3D [UR8], [UR4] ;  /* 0x00000008040073b5 */ /* 0x0007e20008010000 */
[----:B------:R0:W-:Y:S01]  /*8850*/  UTMACMDFLUSH ;  /* 0x00000000000079b7 */ /* 0x0001e20000000000 */
[----:B---3--:R-:W-:Y:S04]  /*8860*/  DEPBAR.LE SB0, 0x1 ;  /* 0x000080400000791a */ /* 0x008fe80000000000 */
.L_x_152:
[----:B------:R-:W-:Y:S05]  /*8870*/  BSYNC.RECONVERGENT B0 ;  /* 0x0000000000007941 */ /* 0x000fea0003800200 */
.L_x_151:
[----:B------:R-:W-:Y:S01]  /*8880*/  BAR.SYNC.DEFER_BLOCKING 0x1, 0x80 ;  /* 0x0042000000007b1d */ /* 0x000fe20000010000 */
[----:B------:R-:W-:Y:S01]  /*8890*/  ISETP.NE.AND P1, PT, R57, RZ, PT ;  /* 0x000000ff3900720c */ /* 0x000fe20003f25270 */
[----:B------:R-:W-:Y:S01]  /*88a0*/  UISETP.GT.U32.AND UP0, UPT, UR46, -0x3, UPT ;  /* 0xfffffffd2e00788c */ /* 0x000fe2000bf04070 */
[----:B------:R-:W-:Y:S11]  /*88b0*/  LEA R5, R27, UR44, 0x3 ;  /* 0x0000002c1b057c11 */ /* 0x000ff6000f8e18ff */
        /* <DEDUP_REMOVED lines=11> */
.L_x_153:
        /* <DEDUP_REMOVED lines=14> */
.L_x_157:
[----:B------:R-:W-:Y:S05]  /*8a50*/  BSYNC B0 ;  /* 0x0000000000007941 */ /* 0x000fea0003800000 */
.L_x_156:
[----:B------:R-:W-:Y:S11]  /*8a60*/  ISETP.NE.AND P0, PT, R62, RZ, PT ;  /* 0x000000ff3e00720c */ /* 0x000ff60003f05270 */
[----:B------:R-:W-:Y:S02]  /*8a70*/  @!UPT UIADD3 URZ, UPT, UPT, URZ, URZ, URZ ;  /* 0x000000fffffff290 */ /* 0x000fe4000fffe0ff */
[----:B------:R-:W-:Y:S05]  /*8a80*/  @P0 WARPSYNC.ALL ;  /* 0x0000000000000948 */ /* 0x000fea0003800000 */
[----:B------:R4:W1:Y:S04]  /*8a90*/  @P0 LDSM.16.M88.4 R28, [R27+UR44+0x400] ;  /* 0x0004002c1b1c083b */ /* 0x0008680008000200 */
[----:B------:R4:W1:Y:S02]  /*8aa0*/  @P0 LDSM.16.M88.4 R36, [R3+0x400] ;  /* 0x000400000324083b */ /* 0x0008640000000200 */
.L_x_155:
[----:B------:R-:W-:Y:S05]  /*8ab0*/  BSYNC B1 ;  /* 0x0000000000017941 */ /* 0x000fea0003800000 */
.L_x_154:
        /* <DEDUP_REMOVED lines=14> */
[----:B------:R-:W-:Y:S01]  /*8ba0*/  IMAD.U32 R4, RZ, RZ, UR8 ;  /* 0x00000008ff047e24 */ /* 0x000fe2000f8e00ff */
[----:B-1----:R-:W-:Y:S01]  /*8bb0*/  MOV R7, UR7 ;  /* 0x0000000700077c02 */ /* 0x002fe20008000f00 */
[----:B------:R-:W-:Y:S01]  /*8bc0*/  IMAD.U32 R6, RZ, RZ, UR6 ;  /* 0x00000006ff067e24 */ /* 0x000fe2000f8e00ff */
[----:B-----5:R-:W-:Y:S01]  /*8bd0*/  MOV R11, UR5 ;  /* 0x00000005000b7c02 */ /* 0x020fe20008000f00 */
[----:B------:R-:W-:Y:S02]  /*8be0*/  IMAD.U32 R10, RZ, RZ, UR4 ;  /* 0x00000004ff0a7e24 */ /* 0x000fe4000f8e00ff */
[----:B------:R-:W-:Y:S07]  /*8bf0*/  LEPC R20, `(.L_x_159) ;  /* 0x000000001014794e */ /* 0x000fee0000000000 */
[----:B--2-4-:R-:W-:Y:S05]  /*8c00*/  CALL.ABS.NOINC R14 ;  /* 0x000000000e007343 */ /* 0x014fea0003c00000 */
.L_x_159:
[----:B------:R-:W-:Y:S01]  /*8c10*/  ISETP.NE.AND P0, PT, R56, RZ, PT ;  /* 0x000000ff3800720c */ /* 0x000fe20003f05270 */
[----:B------:R-:W-:Y:S05]  /*8c20*/  WARPSYNC.ALL ;  /* 0x0000000000007948 */ /* 0x000fea0003800000 */
[----:B------:R-:W-:Y:S01]  /*8c30*/  R2UR UR4, R24 ;  /* 0x00000000180472ca */ /* 0x000fe200000e0000 */
[----:B------:R-:W3:Y:S01]  /*8c40*/  S2UR UR5, SR_CgaCtaId ;  /* 0x00000000000579c3 */ /* 0x000ee20000008800 */
[C---:B-1----:R-:W-:Y:S01]  /*8c50*/  SHF.L.U32 R0, R28.reuse, 0x10, RZ ;  /* 0x000000101c007819 */ /* 0x042fe200000006ff */
[----:B------:R-:W-:Y:S01]  /*8c60*/  BSSY.RECONVERGENT B0, `(.L_x_160) ;  /* 0x0000052000007945 */ /* 0x000fe20003800200 */
[----:B----4-:R-:W-:Y:S02]  /*8c70*/  LOP3.LUT R3, R28, 0xffff0000, RZ, 0xc0, !PT ;  /* 0xffff00001c037812 */ /* 0x010fe400078ec0ff */
[C---:B------:R-:W-:Y:S02]  /*8c80*/  SHF.L.U32 R20, R29.reuse, 0x10, RZ ;  /* 0x000000101d147819 */ /* 0x040fe400000006ff */
[----:B------:R-:W-:Y:S02]  /*8c90*/  LOP3.LUT R21, R29, 0xffff0000, RZ, 0xc0, !PT ;  /* 0xffff00001d157812 */ /* 0x000fe400078ec0ff */
[----:B------:R-:W-:Y:S02]  /*8ca0*/  SHF.L.U32 R24, R30, 0x10, RZ ;  /* 0x000000101e187819 */ /* 0x000fe400000006ff */
[C---:B------:R-:W-:Y:S01]  /*8cb0*/  SHF.L.U32 R27, R31.reuse, 0x10, RZ ;  /* 0x000000101f1b7819 */ /* 0x040fe200000006ff */
[----:B------:R-:W1:Y:S01]  /*8cc0*/  LDTM.16dp256bit.x4 R4, tmem[UR4+0x40] ;  /* 0x00004004000479ee */ /* 0x000e620008120000 */
[----:B------:R-:W-:Y:S01]  /*8cd0*/  R2UR UR4, R26 ;  /* 0x000000001a0472ca */ /* 0x000fe200000e0000 */
[----:B------:R-:W-:Y:S01]  /*8ce0*/  NOP ;  /* 0x0000000000007918 */ /* 0x000fe20000000000 */
[----:B------:R-:W-:Y:S02]  /*8cf0*/  LOP3.LUT R26, R30, 0xffff0000, RZ, 0xc0, !PT ;  /* 0xffff00001e1a7812 */ /* 0x000fe400078ec0ff */
[----:B------:R-:W-:Y:S02]  /*8d00*/  LOP3.LUT R28, R31, 0xffff0000, RZ, 0xc0, !PT ;  /* 0xffff00001f1c7812 */ /* 0x000fe400078ec0ff */
[C---:B------:R-:W-:Y:S02]  /*8d10*/  SHF.L.U32 R29, R36.reuse, 0x10, RZ ;  /* 0x00000010241d7819 */ /* 0x040fe400000006ff */
[----:B------:R-:W-:Y:S02]  /*8d20*/  LOP3.LUT R30, R36, 0xffff0000, RZ, 0xc0, !PT ;  /* 0xffff0000241e7812 */ /* 0x000fe400078ec0ff */
[C---:B------:R-:W-:Y:S02]  /*8d30*/  SHF.L.U32 R31, R37.reuse, 0x10, RZ ;  /* 0x00000010251f7819 */ /* 0x040fe400000006ff */
[----:B------:R-:W-:Y:S01]  /*8d40*/  LOP3.LUT R32, R37, 0xffff0000, RZ, 0xc0, !PT ;  /* 0xffff000025207812 */ /* 0x000fe200078ec0ff */
[----:B------:R-:W-:Y:S01]  /*8d50*/  UIADD3 UR4, UPT, UPT, UR4, 0x320, URZ ;  /* 0x0000032004047890 */ /* 0x000fe2000fffe0ff */
[C---:B------:R-:W-:Y:S02]  /*8d60*/  SHF.L.U32 R33, R38.reuse, 0x10, RZ ;  /* 0x0000001026217819 */ /* 0x040fe400000006ff */
[----:B------:R-:W-:Y:S02]  /*8d70*/  LOP3.LUT R34, R38, 0xffff0000, RZ, 0xc0, !PT ;  /* 0xffff000026227812 */ /* 0x000fe400078ec0ff */
[C---:B------:R-:W-:Y:S02]  /*8d80*/  SHF.L.U32 R35, R39.reuse, 0x10, RZ ;  /* 0x0000001027237819 */ /* 0x040fe400000006ff */
[----:B------:R-:W-:Y:S01]  /*8d90*/  LOP3.LUT R36, R39, 0xffff0000, RZ, 0xc0, !PT ;  /* 0xffff000027247812 */ /* 0x000fe200078ec0ff */
[C---:B-1----:R-:W-:Y:S01]  /*8da0*/  FMUL R4, R23.reuse, R4 ;  /* 0x0000000417047220 */ /* 0x042fe20000400000 */
[----:B---3--:R-:W-:Y:S01]  /*8db0*/  UPRMT UR4, UR5, 0x654, UR4 ;  /* 0x0000065405047896 */ /* 0x008fe20008000004 */
[C---:B------:R-:W-:Y:S01]  /*8dc0*/  FMUL R5, R23.reuse, R5 ;  /* 0x0000000517057220 */ /* 0x040fe20000400000 */
[----:B------:R-:W-:Y:S01]  /*8dd0*/  FMUL R6, R23, R6 ;  /* 0x0000000617067220 */ /* 0x000fe20000400000 */
[----:B------:R-:W-:Y:S01]  /*8de0*/  FFMA R4, R25, R0, R4 ;  /* 0x0000000019047223 */ /* 0x000fe20000000004 */
[----:B------:R-:W-:Y:S01]  /*8df0*/  FMUL R7, R23, R7 ;  /* 0x0000000717077220 */ /* 0x000fe20000400000 */
[C---:B------:R-:W-:Y:S01]  /*8e00*/  FFMA R5, R25.reuse, R3, R5 ;  /* 0x0000000319057223 */ /* 0x040fe20000000005 */
[----:B------:R-:W-:Y:S01]  /*8e10*/  FFMA R6, R25, R20, R6 ;  /* 0x0000001419067223 */ /* 0x000fe20000000006 */
[----:B------:R-:W-:Y:S01]  /*8e20*/  FMUL R8, R23, R8 ;  /* 0x0000000817087220 */ /* 0x000fe20000400000 */
[----:B------:R-:W-:Y:S01]  /*8e30*/  FFMA R7, R25, R21, R7 ;  /* 0x0000001519077223 */ /* 0x000fe20000000007 */
[----:B------:R-:W-:Y:S01]  /*8e40*/  SYNCS.ARRIVE.TRANS64.RED.A1T0 RZ, [UR4], RZ ;  /* 0x000000ffffff79a7 */ /* 0x000fe20008100404 */
[----:B------:R-:W-:Y:S01]  /*8e50*/  F2FP.BF16.F32.PACK_AB R4, R5, R4 ;  /* 0x000000040504723e */ /* 0x000fe200000010ff */
[----:B------:R-:W-:Y:S01]  /*8e60*/  FFMA R8, R25, R24, R8 ;  /* 0x0000001819087223 */ /* 0x000fe20000000008 */
[----:B------:R-:W-:Y:S01]  /*8e70*/  FMUL R9, R23, R9 ;  /* 0x0000000917097220 */ /* 0x000fe20000400000 */
[----:B------:R-:W-:Y:S01]  /*8e80*/  F2FP.BF16.F32.PACK_AB R5, R7, R6 ;  /* 0x000000060705723e */ /* 0x000fe200000010ff */
[C---:B------:R-:W-:Y:S01]  /*8e90*/  FMUL R0, R23.reuse, R10 ;  /* 0x0000000a17007220 */ /* 0x040fe20000400000 */
[C---:B------:R-:W-:Y:S01]  /*8ea0*/  FMUL R3, R23.reuse, R11 ;  /* 0x0000000b17037220 */ /* 0x040fe20000400000 */
[----:B------:R-:W-:Y:S01]  /*8eb0*/  FMUL R10, R23, R12 ;  /* 0x0000000c170a7220 */ /* 0x000fe20000400000 */
[----:B------:R-:W-:Y:S01]  /*8ec0*/  FFMA R9, R25, R26, R9 ;  /* 0x0000001a19097223 */ /* 0x000fe20000000009 */
        /* <DEDUP_REMOVED lines=43> */
.L_x_161:
[----:B------:R-:W-:Y:S05]  /*9180*/  BSYNC.RECONVERGENT B0 ;  /* 0x0000000000007941 */ /* 0x000fea0003800200 */
.L_x_160:
[----:B------:R-:W-:Y:S01]  /*9190*/  BAR.SYNC.DEFER_BLOCKING 0x1, 0x80 ;  /* 0x0042000000007b1d */ /* 0x000fe20000010000 */
[----:B------:R-:W-:Y:S01]  /*91a0*/  UIADD3 UR4, UPT, UPT, UR46, 0x1, URZ ;  /* 0x000000012e047890 */ /* 0x000fe2000fffe0ff */
[----:B------:R-:W-:Y:S03]  /*91b0*/  IADD3 R22, PT, PT, R22, 0x1, RZ ;  /* 0x0000000116167810 */ /* 0x000fe60007ffe0ff */
[----:B------:R-:W-:Y:S09]  /*91c0*/  UISETP.GT.U32.AND UP0, UPT, UR4, -0x3, UPT ;  /* 0xfffffffd0400788c */ /* 0x000ff2000bf04070 */
[----:B------:R-:W-:Y:S05]  /*91d0*/  BRA.U UP0, `(.L_x_162) ;  /* 0x0000000100287547 */ /* 0x000fea000b800000 */
[----:B------:R-:W3:Y:S01]  /*91e0*/  S2R R0, SR_CgaCtaId ;  /* 0x0000000000007919 */ /* 0x000ee20000008800 */
[----:B------:R-:W-:Y:S01]  /*91f0*/  ISETP.NE.AND P0, PT, R57, RZ, PT ;  /* 0x000000ff3900720c */ /* 0x000fe20003f05270 */
[----:B------:R-:W-:Y:S01]  /*9200*/  IMAD.U32 R3, RZ, RZ, UR45 ;  /* 0x0000002dff037e24 */ /* 0x000fe2000f8e00ff */
[----:B------:R-:W-:Y:S04]  /*9210*/  UIADD3 UR4, UPT, UPT, UR45, 0x1, URZ ;  /* 0x000000012d047890 */ /* 0x000fe8000fffe0ff */
[----:B------:R-:W-:Y:S04]  /*9220*/  UISETP.NE.AND UP0, UPT, UR4, 0x3, UPT ;  /* 0x000000030400788c */ /* 0x000fe8000bf05270 */
[----:B------:R-:W-:Y:S03]  /*9230*/  USEL UR45, UR4, URZ, UP0 ;  /* 0x000000ff042d7287 */ /* 0x000fe60008000000 */
[----:B------:R-:W-:Y:S05]  /*9240*/  @P0 LEA R3, R3, UR44, 0x3 ;  /* 0x0000002c03030c11 */ /* 0x000fea000f8e18ff */
[----:B------:R-:W-:Y:S05]  /*9250*/  @P0 VIADD R3, R3, 0x2b8 ;  /* 0x000002b803030836 */ /* 0x000fea0000000000 */
[----:B---3--:R-:W-:Y:S04]  /*9260*/  @P0 PRMT R0, R0, 0x654, R3 ;  /* 0x0000065400000816 */ /* 0x008fe80000000003 */
[----:B------:R3:W-:Y:S03]  /*9270*/  @P0 SYNCS.ARRIVE.TRANS64.RED.A1T0 RZ, [R0+URZ], RZ ;  /* 0x000000ff00ff09a7 */ /* 0x0007e600081004ff */
.L_x_162:
[----:B------:R-:W-:Y:S01]  /*9280*/  R2UR UR4, R47 ;  /* 0x000000002f0472ca */ /* 0x000fe200000e0000 */
[----:B------:R-:W-:Y:S01]  /*9290*/  UISETP.NE.AND UP0, UPT, UR60, URZ, UPT ;  /* 0x000000ff3c00728c */ /* 0x000fe2000bf05270 */
[----:B------:R-:W-:Y:S01]  /*92a0*/  ISETP.NE.AND P0, PT, R51, 0x2, PT ;  /* 0x000000023300780c */ /* 0x000fe20003f05270 */
[----:B------:R-:W-:Y:S01]  /*92b0*/  UIADD3 UR24, UPT, UPT, UR37, UR61, URZ ;  /* 0x0000003d25187290 */ /* 0x000fe2000fffe0ff */
[----:B------:R-:W-:Y:S01]  /*92c0*/  ISETP.NE.AND P1, PT, R22, 0x4, PT ;  /* 0x000000041600780c */ /* 0x000fe20003f25270 */
[----:B------:R-:W-:Y:S01]  /*92d0*/  UIADD3 UR46, UPT, UPT, UR46, 0x3, URZ ;  /* 0x000000032e2e7890 */ /* 0x000fe2000fffe0ff */
[----:B------:R-:W-:Y:S01]  /*92e0*/  SEL R3, RZ, 0x1, P0 ;  /* 0x00000001ff037807 */ /* 0x000fe20000000000 */
[----:B------:R-:W-:Y:S01]  /*92f0*/  UMOV UR36, UR59 ;  /* 0x0000003b00247c82 */ /* 0x000fe20008000000 */
[----:B---3--:R-:W-:Y:S02]  /*9300*/  SEL R0, RZ, 0x1, P1 ;  /* 0x00000001ff007807 */ /* 0x008fe40000800000 */
[----:B------:R-:W-:Y:S02]  /*9310*/  LOP3.LUT R52, R52, R3, RZ, 0x3c, !PT ;  /* 0x0000000334347212 */ /* 0x000fe400078e3cff */
[----:B------:R-:W-:Y:S01]  /*9320*/  LOP3.LUT R53, R53, R0, RZ, 0x3c, !PT ;  /* 0x0000000035357212 */ /* 0x000fe200078e3cff */
[----:B------:R-:W-:Y:S01]  /*9330*/  UIADD3 UR20, UPT, UPT, UR38, UR4, URZ ;  /* 0x0000000426147290 */ /* 0x000fe2000fffe0ff */
[----:B------:R-:W-:Y:S02]  /*9340*/  SEL R51, R51, RZ, P0 ;  /* 0x000000ff33337207 */ /* 0x000fe40000000000 */
[----:B------:R-:W-:Y:S01]  /*9350*/  SEL R22, R22, RZ, P1 ;  /* 0x000000ff16167207 */ /* 0x000fe20000800000 */
[----:B------:R-:W-:Y:S08]  /*9360*/  BRA.U UP0, `(.L_x_163) ;  /* 0xffffffd500c47547 */ /* 0x000ff0000b83ffff */
[----:B------:R-:W-:-:S13]  /*9370*/  R2UR UR4, R48 ;  /* 0x00000000300472ca */ /* 0x000fda00000e0000 */
[----:B------:R-:W-:-:S09]  /*9380*/  UISETP.NE.AND UP0, UPT, UR4, URZ, UPT ;  /* 0x000000ff0400728c */ /* 0x000fd2000bf05270 */
[----:B------:R-:W-:Y:S05]  /*9390*/  BRA.U !UP0, `(.L_x_164) ;  /* 0x0000000108487547 */ /* 0x000fea000b800000 */
[----:B------:R-:W3:Y:S02]  /*93a0*/  LDCU.64 UR4, c[0x0][0x890] ;  /* 0x00011200ff0477ac */ /* 0x000ee40008000a00 */
[----:B---3--:R-:W-:-:S04]  /*93b0*/  UISETP.NE.U32.AND UP0, UPT, UR4, URZ, UPT ;  /* 0x000000ff0400728c */ /* 0x008fc8000bf05070 */
[----:B------:R-:W-:-:S09]  /*93c0*/  UISETP.NE.AND.EX UP0, UPT, UR5, URZ, UPT, UP0 ;  /* 0x000000ff0500728c */ /* 0x000fd2000bf05300 */
[----:B------:R-:W-:Y:S05]  /*93d0*/  BRA.U UP0, `(.L_x_165) ;  /* 0x00000001000c7547 */ /* 0x000fea000b800000 */
[----:B------:R-:W-:-:S13]  /*93e0*/  FSETP.NEU.AND P0, PT, R25, RZ, PT ;  /* 0x000000ff1900720b */ /* 0x000fda0003f0d000 */
[----:B------:R-:W-:Y:S05]  /*93f0*/  @!P0 EXIT ;  /* 0x000000000000894d */ /* 0x000fea0003800000 */
[----:B------:R-:W-:Y:S05]  /*9400*/  BRA `(.L_x_164) ;  /* 0x00000000002c7947 */ /* 0x000fea0003800000 */
.L_x_165:
[----:B------:R-:W-:Y:S01]  /*9410*/  ISETP.NE.AND P0, PT, R50, RZ, PT ;  /* 0x000000ff3200720c */ /* 0x000fe20003f05270 */
[----:B------:R-:W-:-:S12]  /*9420*/  BSSY.RECONVERGENT B0, `(.L_x_164) ;  /* 0x0000009000007945 */ /* 0x000fd80003800200 */
[----:B------:R-:W-:Y:S05]  /*9430*/  @P0 BRA `(.L_x_166) ;  /* 0x0000000000140947 */ /* 0x000fea0003800000 */
[----:B------:R-:W3:Y:S02]  /*9440*/  LDCU.64 UR4, c[0x0][0x888] ;  /* 0x00011100ff0477ac */ /* 0x000ee40008000a00 */
[----:B---3--:R-:W-:-:S04]  /*9450*/  ISETP.NE.U32.AND P0, PT, RZ, UR4, PT ;  /* 0x00000004ff007c0c */ /* 0x008fc8000bf05070 */
[----:B------:R-:W-:-:S13]  /*9460*/  ISETP.NE.AND.EX P0, PT, RZ, UR5, PT, P0 ;  /* 0x00000005ff007c0c */ /* 0x000fda000bf05300 */
[----:B------:R-:W-:Y:S05]  /*9470*/  @!P0 EXIT ;  /* 0x000000000000894d */ /* 0x000fea0003800000 */
[----:B------:R-:W-:Y:S05]  /*9480*/  BRA `(.L_x_167) ;  /* 0x0000000000087947 */ /* 0x000fea0003800000 */
.L_x_166:
[----:B------:R-:W-:-:S13]  /*9490*/  FSETP.NEU.AND P0, PT, R25, RZ, PT ;  /* 0x000000ff1900720b */ /* 0x000fda0003f0d000 */
[----:B------:R-:W-:Y:S05]  /*94a0*/  @!P0 EXIT ;  /* 0x000000000000894d */ /* 0x000fea0003800000 */
.L_x_167:
[----:B------:R-:W-:Y:S05]  /*94b0*/  BSYNC.RECONVERGENT B0 ;  /* 0x0000000000007941 */ /* 0x000fea0003800200 */
.L_x_164:
[----:B------:R-:W3:Y:S01]  /*94c0*/  S2UR UR5, SR_CgaCtaId ;  /* 0x00000000000579c3 */ /* 0x000ee20000008800 */
[----:B------:R-:W-:Y:S01]  /*94d0*/  ULEA UR4, UR45, UR44, 0x3 ;  /* 0x0000002c2d047291 */ /* 0x000fe2000f8e18ff */
[----:B------:R-:W-:-:S04]  /*94e0*/  DEPBAR.LE SB0, 0x0 ;  /* 0x000080000000791a */ /* 0x000fc80000000000 */
[----:B------:R-:W-:-:S04]  /*94f0*/  UIADD3 UR4, UPT, UPT, UR4, 0x2b8, URZ ;  /* 0x000002b804047890 */ /* 0x000fc8000fffe0ff */
[----:B---3--:R-:W-:-:S09]  /*9500*/  UPRMT UR4, UR5, 0x654, UR4 ;  /* 0x0000065405047896 */ /* 0x008fd20008000004 */
[----:B------:R-:W-:Y:S01]  /*9510*/  SYNCS.ARRIVE.TRANS64.RED.A1T0 RZ, [UR4], RZ ;  /* 0x000000ffffff79a7 */ /* 0x000fe20008100404 */
[----:B------:R-:W-:Y:S05]  /*9520*/  EXIT ;  /* 0x000000000000794d */ /* 0x000fea0003800000 */
.L_x_25:
[----:B--2---:R2:W3:Y:S02]  /*9530*/  SYNCS.PHASECHK.TRANS64.TRYWAIT P0, [R0+URZ+0x350], R2 ;  /* 0x00035002000075a7 */ /* 0x0044e400080011ff */
[----:B---3--:R-:W-:Y:S05]  /*9540*/  @!P0 NANOSLEEP.SYNCS 0x989680 ;  /* 0x009896800000895d */ /* 0x008fea0003900000 */
[----:B------:R-:W3:Y:S02]  /*9550*/  @!P0 SYNCS.PHASECHK.TRANS64 P0, [R0+URZ+0x350], R2 ;  /* 0x00035002000085a7 */ /* 0x000ee400080010ff */
[----:B---3--:R-:W-:Y:S05]  /*9560*/  @!P0 BRA `(.L_x_25) ;  /* 0xfffffffc00f08947 */ /* 0x008fea000383ffff */
[----:B------:R-:W-:Y:S05]  /*9570*/  BRA `(.L_x_168) ;  /* 0xffffff8800147947 */ /* 0x000fea000383ffff */
.L_x_28:
[----:B--2---:R-:W-:Y:S07]  /*9580*/  MOV R0, UR33 ;  /* 0x0000002100007c02 */ /* 0x004fee0008000f00 */
.L_x_169:
[----:B--2---:R2:W3:Y:S02]  /*9590*/  SYNCS.PHASECHK.TRANS64.TRYWAIT P0, [R0+URZ+0x150], R3 ;  /* 0x00015003000075a7 */ /* 0x0044e400080011ff */
[----:B---3--:R-:W-:Y:S05]  /*95a0*/  @!P0 NANOSLEEP.SYNCS 0x989680 ;  /* 0x009896800000895d */ /* 0x008fea0003900000 */
[----:B------:R-:W3:Y:S02]  /*95b0*/  @!P0 SYNCS.PHASECHK.TRANS64 P0, [R0+URZ+0x150], R3 ;  /* 0x00015003000085a7 */ /* 0x000ee400080010ff */
[----:B---3--:R-:W-:Y:S05]  /*95c0*/  @!P0 BRA `(.L_x_169) ;  /* 0xfffffffc00f08947 */ /* 0x008fea000383ffff */
[----:B------:R-:W-:Y:S05]  /*95d0*/  BRA `(.L_x_27) ;  /* 0xffffff8800547947 */ /* 0x000fea000383ffff */
.L_x_35:
[----:B-1----:R-:W-:Y:S07]  /*95e0*/  MOV R0, UR9 ;  /* 0x0000000900007c02 */ /* 0x002fee0008000f00 */
.L_x_170:
[----:B-1----:R1:W2:Y:S02]  /*95f0*/  SYNCS.PHASECHK.TRANS64.TRYWAIT P0, [R0+URZ+0x150], R3 ;  /* 0x00015003000075a7 */ /* 0x0022a400080011ff */
[----:B--2---:R-:W-:Y:S05]  /*9600*/  @!P0 NANOSLEEP.SYNCS 0x989680 ;  /* 0x009896800000895d */ /* 0x004fea0003900000 */
[----:B------:R-:W2:Y:S02]  /*9610*/  @!P0 SYNCS.PHASECHK.TRANS64 P0, [R0+URZ+0x150], R3 ;  /* 0x00015003000085a7 */ /* 0x000ea400080010ff */
[----:B--2---:R-:W-:Y:S05]  /*9620*/  @!P0 BRA `(.L_x_170) ;  /* 0xfffffffc00f08947 */ /* 0x004fea000383ffff */
[----:B------:R-:W-:Y:S05]  /*9630*/  BRA `(.L_x_34) ;  /* 0xffffff8c00147947 */ /* 0x000fea000383ffff */
.L_x_40:
[----:B-1----:R1:W2:Y:S02]  /*9640*/  SYNCS.PHASECHK.TRANS64.TRYWAIT P0, [R3+URZ+0x2e0], R0 ;  /* 0x0002e000030075a7 */ /* 0x0022a400080011ff */
[----:B--2---:R-:W-:Y:S05]  /*9650*/  @!P0 NANOSLEEP.SYNCS 0x989680 ;  /* 0x009896800000895d */ /* 0x004fea0003900000 */
[----:B------:R-:W2:Y:S02]  /*9660*/  @!P0 SYNCS.PHASECHK.TRANS64 P0, [R3+URZ+0x2e0], R0 ;  /* 0x0002e000030085a7 */ /* 0x000ea400080010ff */
[----:B--2---:R-:W-:Y:S05]  /*9670*/  @!P0 BRA `(.L_x_40) ;  /* 0xfffffffc00f08947 */ /* 0x004fea000383ffff */
[----:B------:R-:W-:Y:S05]  /*9680*/  BRA `(.L_x_171) ;  /* 0xffffff8c00b47947 */ /* 0x000fea000383ffff */
.L_x_44:
[----:B------:R-:W-:-:S07]  /*9690*/  MOV R0, UR4 ;  /* 0x0000000400007c02 */ /* 0x000fce0008000f00 */
.L_x_172:
[----:B-1----:R1:W2:Y:S02]  /*96a0*/  SYNCS.PHASECHK.TRANS64.TRYWAIT P0, [R0+URZ], R2 ;  /* 0x00000002000075a7 */ /* 0x0022a400080011ff */
[----:B--2---:R-:W-:Y:S05]  /*96b0*/  @!P0 NANOSLEEP.SYNCS 0x989680 ;  /* 0x009896800000895d */ /* 0x004fea0003900000 */
[----:B------:R-:W2:Y:S02]  /*96c0*/  @!P0 SYNCS.PHASECHK.TRANS64 P0, [R0+URZ], R2 ;  /* 0x00000002000085a7 */ /* 0x000ea400080010ff */
[----:B--2---:R-:W-:Y:S05]  /*96d0*/  @!P0 BRA `(.L_x_172) ;  /* 0xfffffffc00f08947 */ /* 0x004fea000383ffff */
[----:B------:R-:W-:Y:S05]  /*96e0*/  BRA `(.L_x_173) ;  /* 0xffffff94005c7947 */ /* 0x000fea000383ffff */
.L_x_45:
[----:B------:R-:W-:-:S07]  /*96f0*/  MOV R0, UR5 ;  /* 0x0000000500007c02 */ /* 0x000fce0008000f00 */
.L_x_174:
[----:B-1----:R1:W2:Y:S02]  /*9700*/  SYNCS.PHASECHK.TRANS64.TRYWAIT P0, [R0+URZ], R3 ;  /* 0x00000003000075a7 */ /* 0x0022a400080011ff */
[----:B--2---:R-:W-:Y:S05]  /*9710*/  @!P0 NANOSLEEP.SYNCS 0x989680 ;  /* 0x009896800000895d */ /* 0x004fea0003900000 */
[----:B------:R-:W2:Y:S02]  /*9720*/  @!P0 SYNCS.PHASECHK.TRANS64 P0, [R0+URZ], R3 ;  /* 0x00000003000085a7 */ /* 0x000ea400080010ff */
[----:B--2---:R-:W-:Y:S05]  /*9730*/  @!P0 BRA `(.L_x_174) ;  /* 0xfffffffc00f08947 */ /* 0x004fea000383ffff */
[----:B------:R-:W-:Y:S05]  /*9740*/  BRA `(.L_x_175) ;  /* 0xffffff9400687947 */ /* 0x000fea000383ffff */
.L_x_46:
[----:B------:R-:W-:-:S07]  /*9750*/  MOV R0, UR5 ;  /* 0x0000000500007c02 */ /* 0x000fce0008000f00 */
.L_x_176:
[----:B-1----:R1:W2:Y:S02]  /*9760*/  SYNCS.PHASECHK.TRANS64.TRYWAIT P0, [R0+URZ], R3 ;  /* 0x00000003000075a7 */ /* 0x0022a400080011ff */
[----:B--2---:R-:W-:Y:S05]  /*9770*/  @!P0 NANOSLEEP.SYNCS 0x989680 ;  /* 0x009896800000895d */ /* 0x004fea0003900000 */
[----:B------:R-:W2:Y:S02]  /*9780*/  @!P0 SYNCS.PHASECHK.TRANS64 P0, [R0+URZ], R3 ;  /* 0x00000003000085a7 */ /* 0x000ea400080010ff */
[----:B--2---:R-:W-:Y:S05]  /*9790*/  @!P0 BRA `(.L_x_176) ;  /* 0xfffffffc00f08947 */ /* 0x004fea000383ffff */
[----:B------:R-:W-:Y:S05]  /*97a0*/  BRA `(.L_x_177) ;  /* 0xffffff9400747947 */ /* 0x000fea000383ffff */
.L_x_47:
[----:B------:R-:W-:-:S07]  /*97b0*/  MOV R0, UR5 ;  /* 0x0000000500007c02 */ /* 0x000fce0008000f00 */
.L_x_178:
[----:B-1----:R1:W2:Y:S02]  /*97c0*/  SYNCS.PHASECHK.TRANS64.TRYWAIT P0, [R0+URZ], R3 ;  /* 0x00000003000075a7 */ /* 0x0022a400080011ff */
[----:B--2---:R-:W-:Y:S05]  /*97d0*/  @!P0 NANOSLEEP.SYNCS 0x989680 ;  /* 0x009896800000895d */ /* 0x004fea0003900000 */
[----:B------:R-:W2:Y:S02]  /*97e0*/  @!P0 SYNCS.PHASECHK.TRANS64 P0, [R0+URZ], R3 ;  /* 0x00000003000085a7 */ /* 0x000ea400080010ff */
[----:B--2---:R-:W-:Y:S05]  /*97f0*/  @!P0 BRA `(.L_x_178) ;  /* 0xfffffffc00f08947 */ /* 0x004fea000383ffff */
[----:B------:R-:W-:Y:S05]  /*9800*/  BRA `(.L_x_179) ;  /* 0xffffff9400807947 */ /* 0x000fea000383ffff */
.L_x_48:
[----:B------:R-:W-:-:S07]  /*9810*/  MOV R0, UR5 ;  /* 0x0000000500007c02 */ /* 0x000fce0008000f00 */
.L_x_180:
[----:B-1----:R1:W2:Y:S02]  /*9820*/  SYNCS.PHASECHK.TRANS64.TRYWAIT P0, [R0+URZ], R3 ;  /* 0x00000003000075a7 */ /* 0x0022a400080011ff */
[----:B--2---:R-:W-:Y:S05]  /*9830*/  @!P0 NANOSLEEP.SYNCS 0x989680 ;  /* 0x009896800000895d */ /* 0x004fea0003900000 */
[----:B------:R-:W2:Y:S02]  /*9840*/  @!P0 SYNCS.PHASECHK.TRANS64 P0, [R0+URZ], R3 ;  /* 0x00000003000085a7 */ /* 0x000ea400080010ff */
[----:B--2---:R-:W-:Y:S05]  /*9850*/  @!P0 BRA `(.L_x_180) ;  /* 0xfffffffc00f08947 */ /* 0x004fea000383ffff */
[----:B------:R-:W-:Y:S05]  /*9860*/  BRA `(.L_x_181) ;  /* 0xffffff94008c7947 */ /* 0x000fea000383ffff */
.L_x_49:
[----:B------:R-:W-:-:S07]  /*9870*/  MOV R0, UR5 ;  /* 0x0000000500007c02 */ /* 0x000fce0008000f00 */
.L_x_182:
[----:B-1----:R1:W2:Y:S02]  /*9880*/  SYNCS.PHASECHK.TRANS64.TRYWAIT P0, [R0+URZ], R3 ;  /* 0x00000003000075a7 */ /* 0x0022a400080011ff */
[----:B--2---:R-:W-:Y:S05]  /*9890*/  @!P0 NANOSLEEP.SYNCS 0x989680 ;  /* 0x009896800000895d */ /* 0x004fea0003900000 */
[----:B------:R-:W2:Y:S02]  /*98a0*/  @!P0 SYNCS.PHASECHK.TRANS64 P0, [R0+URZ], R3 ;  /* 0x00000003000085a7 */ /* 0x000ea400080010ff */
[----:B--2---:R-:W-:Y:S05]  /*98b0*/  @!P0 BRA `(.L_x_182) ;  /* 0xfffffffc00f08947 */ /* 0x004fea000383ffff */
[----:B------:R-:W-:Y:S05]  /*98c0*/  BRA `(.L_x_183) ;  /* 0xffffff9400987947 */ /* 0x000fea000383ffff */
.L_x_50:
[----:B------:R-:W-:-:S07]  /*98d0*/  MOV R0, UR5 ;  /* 0x0000000500007c02 */ /* 0x000fce0008000f00 */
.L_x_184:
[----:B-1----:R1:W2:Y:S02]  /*98e0*/  SYNCS.PHASECHK.TRANS64.TRYWAIT P0, [R0+URZ], R3 ;  /* 0x00000003000075a7 */ /* 0x0022a400080011ff */
[----:B--2---:R-:W-:Y:S05]  /*98f0*/  @!P0 NANOSLEEP.SYNCS 0x989680 ;  /* 0x009896800000895d */ /* 0x004fea0003900000 */
[----:B------:R-:W2:Y:S02]  /*9900*/  @!P0 SYNCS.PHASECHK.TRANS64 P0, [R0+URZ], R3 ;  /* 0x00000003000085a7 */ /* 0x000ea400080010ff */
[----:B--2---:R-:W-:Y:S05]  /*9910*/  @!P0 BRA `(.L_x_184) ;  /* 0xfffffffc00f08947 */ /* 0x004fea000383ffff */
[----:B------:R-:W-:Y:S05]  /*9920*/  BRA `(.L_x_185) ;  /* 0xffffff9400a47947 */ /* 0x000fea000383ffff */
.L_x_51:
[----:B------:R-:W-:-:S07]  /*9930*/  MOV R0, UR5 ;  /* 0x0000000500007c02 */ /* 0x000fce0008000f00 */
.L_x_186:
[----:B-1----:R1:W2:Y:S02]  /*9940*/  SYNCS.PHASECHK.TRANS64.TRYWAIT P0, [R0+URZ], R3 ;  /* 0x00000003000075a7 */ /* 0x0022a400080011ff */
[----:B--2---:R-:W-:Y:S05]  /*9950*/  @!P0 NANOSLEEP.SYNCS 0x989680 ;  /* 0x009896800000895d */ /* 0x004fea0003900000 */
[----:B------:R-:W2:Y:S02]  /*9960*/  @!P0 SYNCS.PHASECHK.TRANS64 P0, [R0+URZ], R3 ;  /* 0x00000003000085a7 */ /* 0x000ea400080010ff */
[----:B--2---:R-:W-:Y:S05]  /*9970*/  @!P0 BRA `(.L_x_186) ;  /* 0xfffffffc00f08947 */ /* 0x004fea000383ffff */
[----:B------:R-:W-:Y:S05]  /*9980*/  BRA `(.L_x_187) ;  /* 0xffffff9400b07947 */ /* 0x000fea000383ffff */
.L_x_52:
[----:B------:R-:W-:-:S07]  /*9990*/  MOV R0, UR5 ;  /* 0x0000000500007c02 */ /* 0x000fce0008000f00 */
.L_x_188:
[----:B-1----:R1:W2:Y:S02]  /*99a0*/  SYNCS.PHASECHK.TRANS64.TRYWAIT P0, [R0+URZ], R3 ;  /* 0x00000003000075a7 */ /* 0x0022a400080011ff */
[----:B--2---:R-:W-:Y:S05]  /*99b0*/  @!P0 NANOSLEEP.SYNCS 0x989680 ;  /* 0x009896800000895d */ /* 0x004fea0003900000 */
[----:B------:R-:W2:Y:S02]  /*99c0*/  @!P0 SYNCS.PHASECHK.TRANS64 P0, [R0+URZ], R3 ;  /* 0x00000003000085a7 */ /* 0x000ea400080010ff */
[----:B--2---:R-:W-:Y:S05]  /*99d0*/  @!P0 BRA `(.L_x_188) ;  /* 0xfffffffc00f08947 */ /* 0x004fea000383ffff */
[----:B------:R-:W-:Y:S05]  /*99e0*/  BRA `(.L_x_189) ;  /* 0xffffff9400bc7947 */ /* 0x000fea000383ffff */
.L_x_53:
[----:B------:R-:W-:-:S07]  /*99f0*/  MOV R0, UR5 ;  /* 0x0000000500007c02 */ /* 0x000fce0008000f00 */
.L_x_190:
[----:B-1----:R1:W2:Y:S02]  /*9a00*/  SYNCS.PHASECHK.TRANS64.TRYWAIT P0, [R0+URZ], R3 ;  /* 0x00000003000075a7 */ /* 0x0022a400080011ff */
[----:B--2---:R-:W-:Y:S05]  /*9a10*/  @!P0 NANOSLEEP.SYNCS 0x989680 ;  /* 0x009896800000895d */ /* 0x004fea0003900000 */
[----:B------:R-:W2:Y:S02]  /*9a20*/  @!P0 SYNCS.PHASECHK.TRANS64 P0, [R0+URZ], R3 ;  /* 0x00000003000085a7 */ /* 0x000ea400080010ff */
[----:B--2---:R-:W-:Y:S05]  /*9a30*/  @!P0 BRA `(.L_x_190) ;  /* 0xfffffffc00f08947 */ /* 0x004fea000383ffff */
[----:B------:R-:W-:Y:S05]  /*9a40*/  BRA `(.L_x_191) ;  /* 0xffffff9400c87947 */ /* 0x000fea000383ffff */
.L_x_54:
[----:B------:R-:W-:-:S07]  /*9a50*/  MOV R0, UR5 ;  /* 0x0000000500007c02 */ /* 0x000fce0008000f00 */
.L_x_192:
[----:B-1----:R1:W2:Y:S02]  /*9a60*/  SYNCS.PHASECHK.TRANS64.TRYWAIT P0, [R0+URZ], R3 ;  /* 0x00000003000075a7 */ /* 0x0022a400080011ff */
[----:B--2---:R-:W-:Y:S05]  /*9a70*/  @!P0 NANOSLEEP.SYNCS 0x989680 ;  /* 0x009896800000895d */ /* 0x004fea0003900000 */
[----:B------:R-:W2:Y:S02]  /*9a80*/  @!P0 SYNCS.PHASECHK.TRANS64 P0, [R0+URZ], R3 ;  /* 0x00000003000085a7 */ /* 0x000ea400080010ff */
[----:B--2---:R-:W-:Y:S05]  /*9a90*/  @!P0 BRA `(.L_x_192) ;  /* 0xfffffffc00f08947 */ /* 0x004fea000383ffff */
[----:B------:R-:W-:Y:S05]  /*9aa0*/  BRA `(.L_x_193) ;  /* 0xffffff9400d47947 */ /* 0x000fea000383ffff */
.L_x_55:
[----:B------:R-:W-:-:S07]  /*9ab0*/  MOV R0, UR5 ;  /* 0x0000000500007c02 */ /* 0x000fce0008000f00 */
.L_x_194:
[----:B-1----:R1:W2:Y:S02]  /*9ac0*/  SYNCS.PHASECHK.TRANS64.TRYWAIT P0, [R0+URZ], R3 ;  /* 0x00000003000075a7 */ /* 0x0022a400080011ff */
[----:B--2---:R-:W-:Y:S05]  /*9ad0*/  @!P0 NANOSLEEP.SYNCS 0x989680 ;  /* 0x009896800000895d */ /* 0x004fea0003900000 */
[----:B------:R-:W2:Y:S02]  /*9ae0*/  @!P0 SYNCS.PHASECHK.TRANS64 P0, [R0+URZ], R3 ;  /* 0x00000003000085a7 */ /* 0x000ea400080010ff */
[----:B--2---:R-:W-:Y:S05]  /*9af0*/  @!P0 BRA `(.L_x_194) ;  /* 0xfffffffc00f08947 */ /* 0x004fea000383ffff */
[----:B------:R-:W-:Y:S05]  /*9b00*/  BRA `(.L_x_195) ;  /* 0xffffff9400e07947 */ /* 0x000fea000383ffff */
.L_x_56:
[----:B------:R-:W-:-:S07]  /*9b10*/  MOV R0, UR5 ;  /* 0x0000000500007c02 */ /* 0x000fce0008000f00 */
.L_x_196:
[----:B-1----:R1:W2:Y:S02]  /*9b20*/  SYNCS.PHASECHK.TRANS64.TRYWAIT P0, [R0+URZ], R3 ;  /* 0x00000003000075a7 */ /* 0x0022a400080011ff */
[----:B--2---:R-:W-:Y:S05]  /*9b30*/  @!P0 NANOSLEEP.SYNCS 0x989680 ;  /* 0x009896800000895d */ /* 0x004fea0003900000 */
[----:B------:R-:W2:Y:S02]  /*9b40*/  @!P0 SYNCS.PHASECHK.TRANS64 P0, [R0+URZ], R3 ;  /* 0x00000003000085a7 */ /* 0x000ea400080010ff */
[----:B--2---:R-:W-:Y:S05]  /*9b50*/  @!P0 BRA `(.L_x_196) ;  /* 0xfffffffc00f08947 */ /* 0x004fea000383ffff */
[----:B------:R-:W-:Y:S05]  /*9b60*/  BRA `(.L_x_197) ;  /* 0xffffff9400ec7947 */ /* 0x000fea000383ffff */
.L_x_57:
[----:B------:R-:W-:-:S07]  /*9b70*/  MOV R0, UR5 ;  /* 0x0000000500007c02 */ /* 0x000fce0008000f00 */
.L_x_198:
[----:B-1----:R1:W2:Y:S02]  /*9b80*/  SYNCS.PHASECHK.TRANS64.TRYWAIT P0, [R0+URZ], R3 ;  /* 0x00000003000075a7 */ /* 0x0022a400080011ff */
[----:B--2---:R-:W-:Y:S05]  /*9b90*/  @!P0 NANOSLEEP.SYNCS 0x989680 ;  /* 0x009896800000895d */ /* 0x004fea0003900000 */
[----:B------:R-:W2:Y:S02]  /*9ba0*/  @!P0 SYNCS.PHASECHK.TRANS64 P0, [R0+URZ], R3 ;  /* 0x00000003000085a7 */ /* 0x000ea400080010ff */
[----:B--2---:R-:W-:Y:S05]  /*9bb0*/  @!P0 BRA `(.L_x_198) ;  /* 0xfffffffc00f08947 */ /* 0x004fea000383ffff */
[----:B------:R-:W-:Y:S05]  /*9bc0*/  BRA `(.L_x_199) ;  /* 0xffffff9400f87947 */ /* 0x000fea000383ffff */
.L_x_58:
[----:B------:R-:W-:-:S07]  /*9bd0*/  MOV R0, UR5 ;  /* 0x0000000500007c02 */ /* 0x000fce0008000f00 */
.L_x_200:
[----:B-1----:R1:W2:Y:S02]  /*9be0*/  SYNCS.PHASECHK.TRANS64.TRYWAIT P0, [R0+URZ], R3 ;  /* 0x00000003000075a7 */ /* 0x0022a400080011ff */
[----:B--2---:R-:W-:Y:S05]  /*9bf0*/  @!P0 NANOSLEEP.SYNCS 0x989680 ;  /* 0x009896800000895d */ /* 0x004fea0003900000 */
[----:B------:R-:W2:Y:S02]  /*9c00*/  @!P0 SYNCS.PHASECHK.TRANS64 P0, [R0+URZ], R3 ;  /* 0x00000003000085a7 */ /* 0x000ea400080010ff */
[----:B--2---:R-:W-:Y:S05]  /*9c10*/  @!P0 BRA `(.L_x_200) ;  /* 0xfffffffc00f08947 */ /* 0x004fea000383ffff */
[----:B------:R-:W-:Y:S05]  /*9c20*/  BRA `(.L_x_201) ;  /* 0xffffff9800047947 */ /* 0x000fea000383ffff */
.L_x_59:
[----:B------:R-:W-:-:S07]  /*9c30*/  MOV R0, UR5 ;  /* 0x0000000500007c02 */ /* 0x000fce0008000f00 */
.L_x_202:
[----:B-1----:R1:W2:Y:S02]  /*9c40*/  SYNCS.PHASECHK.TRANS64.TRYWAIT P0, [R0+URZ], R3 ;  /* 0x00000003000075a7 */ /* 0x0022a400080011ff */
[----:B--2---:R-:W-:Y:S05]  /*9c50*/  @!P0 NANOSLEEP.SYNCS 0x989680 ;  /* 0x009896800000895d */ /* 0x004fea0003900000 */
[----:B------:R-:W2:Y:S02]  /*9c60*/  @!P0 SYNCS.PHASECHK.TRANS64 P0, [R0+URZ], R3 ;  /* 0x00000003000085a7 */ /* 0x000ea400080010ff */
[----:B--2---:R-:W-:Y:S05]  /*9c70*/  @!P0 BRA `(.L_x_202) ;  /* 0xfffffffc00f08947 */ /* 0x004fea000383ffff */
[----:B------:R-:W-:Y:S05]  /*9c80*/  BRA `(.L_x_203) ;  /* 0xffffff9800107947 */ /* 0x000fea000383ffff */
.L_x_60:
[----:B------:R-:W-:-:S07]  /*9c90*/  MOV R0, UR5 ;  /* 0x0000000500007c02 */ /* 0x000fce0008000f00 */
.L_x_204:
[----:B-1----:R1:W2:Y:S02]  /*9ca0*/  SYNCS.PHASECHK.TRANS64.TRYWAIT P0, [R0+URZ], R3 ;  /* 0x00000003000075a7 */ /* 0x0022a400080011ff */
[----:B--2---:R-:W-:Y:S05]  /*9cb0*/  @!P0 NANOSLEEP.SYNCS 0x989680 ;  /* 0x009896800000895d */ /* 0x004fea0003900000 */
[----:B------:R-:W2:Y:S02]  /*9cc0*/  @!P0 SYNCS.PHASECHK.TRANS64 P0, [R0+URZ], R3 ;  /* 0x00000003000085a7 */ /* 0x000ea400080010ff */
[----:B--2---:R-:W-:Y:S05]  /*9cd0*/  @!P0 BRA `(.L_x_204) ;  /* 0xfffffffc00f08947 */ /* 0x004fea000383ffff */
[----:B------:R-:W-:Y:S05]  /*9ce0*/  BRA `(.L_x_205) ;  /* 0xffffff98001c7947 */ /* 0x000fea000383ffff */
.L_x_61:
[----:B------:R-:W-:-:S07]  /*9cf0*/  MOV R0, UR5 ;  /* 0x0000000500007c02 */ /* 0x000fce0008000f00 */
.L_x_206:
[----:B-1----:R1:W2:Y:S02]  /*9d00*/  SYNCS.PHASECHK.TRANS64.TRYWAIT P0, [R0+URZ], R3 ;  /* 0x00000003000075a7 */ /* 0x0022a400080011ff */
[----:B--2---:R-:W-:Y:S05]  /*9d10*/  @!P0 NANOSLEEP.SYNCS 0x989680 ;  /* 0x009896800000895d */ /* 0x004fea0003900000 */
[----:B------:R-:W2:Y:S02]  /*9d20*/  @!P0 SYNCS.PHASECHK.TRANS64 P0, [R0+URZ], R3 ;  /* 0x00000003000085a7 */ /* 0x000ea400080010ff */
[----:B--2---:R-:W-:Y:S05]  /*9d30*/  @!P0 BRA `(.L_x_206) ;  /* 0xfffffffc00f08947 */ /* 0x004fea000383ffff */
[----:B------:R-:W-:Y:S05]  /*9d40*/  BRA `(.L_x_207) ;  /* 0xffffff9800287947 */ /* 0x000fea000383ffff */
.L_x_62:
[----:B------:R-:W-:-:S07]  /*9d50*/  MOV R0, UR5 ;  /* 0x0000000500007c02 */ /* 0x000fce0008000f00 */
.L_x_208:
[----:B-1----:R1:W2:Y:S02]  /*9d60*/  SYNCS.PHASECHK.TRANS64.TRYWAIT P0, [R0+URZ], R3 ;  /* 0x00000003000075a7 */ /* 0x0022a400080011ff */
[----:B--2---:R-:W-:Y:S05]  /*9d70*/  @!P0 NANOSLEEP.SYNCS 0x989680 ;  /* 0x009896800000895d */ /* 0x004fea0003900000 */
[----:B------:R-:W2:Y:S02]  /*9d80*/  @!P0 SYNCS.PHASECHK.TRANS64 P0, [R0+URZ], R3 ;  /* 0x00000003000085a7 */ /* 0x000ea400080010ff */
[----:B--2---:R-:W-:Y:S05]  /*9d90*/  @!P0 BRA `(.L_x_208) ;  /* 0xfffffffc00f08947 */ /* 0x004fea000383ffff */
[----:B------:R-:W-:Y:S05]  /*9da0*/  BRA `(.L_x_209) ;  /* 0xffffff9800347947 */ /* 0x000fea000383ffff */
.L_x_63:
[----:B------:R-:W-:-:S07]  /*9db0*/  MOV R0, UR5 ;  /* 0x0000000500007c02 */ /* 0x000fce0008000f00 */
.L_x_210:
[----:B-1----:R1:W2:Y:S02]  /*9dc0*/  SYNCS.PHASECHK.TRANS64.TRYWAIT P0, [R0+URZ], R3 ;  /* 0x00000003000075a7 */ /* 0x0022a400080011ff */
[----:B--2---:R-:W-:Y:S05]  /*9dd0*/  @!P0 NANOSLEEP.SYNCS 0x989680 ;  /* 0x009896800000895d */ /* 0x004fea0003900000 */
[----:B------:R-:W2:Y:S02]  /*9de0*/  @!P0 SYNCS.PHASECHK.TRANS64 P0, [R0+URZ], R3 ;  /* 0x00000003000085a7 */ /* 0x000ea400080010ff */
[----:B--2---:R-:W-:Y:S05]  /*9df0*/  @!P0 BRA `(.L_x_210) ;  /* 0xfffffffc00f08947 */ /* 0x004fea000383ffff */
[----:B------:R-:W-:Y:S05]  /*9e00*/  BRA `(.L_x_211) ;  /* 0xffffff9800407947 */ /* 0x000fea000383ffff */
.L_x_64:
[----:B------:R-:W-:-:S07]  /*9e10*/  MOV R0, UR5 ;  /* 0x0000000500007c02 */ /* 0x000fce0008000f00 */
.L_x_212:
[----:B-1----:R1:W2:Y:S02]  /*9e20*/  SYNCS.PHASECHK.TRANS64.TRYWAIT P0, [R0+URZ], R3 ;  /* 0x00000003000075a7 */ /* 0x0022a400080011ff */
[----:B--2---:R-:W-:Y:S05]  /*9e30*/  @!P0 NANOSLEEP.SYNCS 0x989680 ;  /* 0x009896800000895d */ /* 0x004fea0003900000 */
[----:B------:R-:W2:Y:S02]  /*9e40*/  @!P0 SYNCS.PHASECHK.TRANS64 P0, [R0+URZ], R3 ;  /* 0x00000003000085a7 */ /* 0x000ea400080010ff */
[----:B--2---:R-:W-:Y:S05]  /*9e50*/  @!P0 BRA `(.L_x_212) ;  /* 0xfffffffc00f08947 */ /* 0x004fea000383ffff */
[----:B------:R-:W-:Y:S05]  /*9e60*/  BRA `(.L_x_213) ;  /* 0xffffff98004c7947 */ /* 0x000fea000383ffff */
.L_x_65:
[----:B------:R-:W-:-:S07]  /*9e70*/  MOV R0, UR5 ;  /* 0x0000000500007c02 */ /* 0x000fce0008000f00 */
.L_x_214:
[----:B-1----:R1:W2:Y:S02]  /*9e80*/  SYNCS.PHASECHK.TRANS64.TRYWAIT P0, [R0+URZ], R3 ;  /* 0x00000003000075a7 */ /* 0x0022a400080011ff */
[----:B--2---:R-:W-:Y:S05]  /*9e90*/  @!P0 NANOSLEEP.SYNCS 0x989680 ;  /* 0x009896800000895d */ /* 0x004fea0003900000 */
[----:B------:R-:W2:Y:S02]  /*9ea0*/  @!P0 SYNCS.PHASECHK.TRANS64 P0, [R0+URZ], R3 ;  /* 0x00000003000085a7 */ /* 0x000ea400080010ff */
[----:B--2---:R-:W-:Y:S05]  /*9eb0*/  @!P0 BRA `(.L_x_214) ;  /* 0xfffffffc00f08947 */ /* 0x004fea000383ffff */
[----:B------:R-:W-:Y:S05]  /*9ec0*/  BRA `(.L_x_215) ;  /* 0xffffff9800587947 */ /* 0x000fea000383ffff */
.L_x_66:
[----:B------:R-:W-:-:S07]  /*9ed0*/  MOV R0, UR5 ;  /* 0x0000000500007c02 */ /* 0x000fce0008000f00 */
.L_x_216:
[----:B-1----:R1:W2:Y:S02]  /*9ee0*/  SYNCS.PHASECHK.TRANS64.TRYWAIT P0, [R0+URZ], R3 ;  /* 0x00000003000075a7 */ /* 0x0022a400080011ff */
[----:B--2---:R-:W-:Y:S05]  /*9ef0*/  @!P0 NANOSLEEP.SYNCS 0x989680 ;  /* 0x009896800000895d */ /* 0x004fea0003900000 */
[----:B------:R-:W2:Y:S02]  /*9f00*/  @!P0 SYNCS.PHASECHK.TRANS64 P0, [R0+URZ], R3 ;  /* 0x00000003000085a7 */ /* 0x000ea400080010ff */
[----:B--2---:R-:W-:Y:S05]  /*9f10*/  @!P0 BRA `(.L_x_216) ;  /* 0xfffffffc00f08947 */ /* 0x004fea000383ffff */
[----:B------:R-:W-:Y:S05]  /*9f20*/  BRA `(.L_x_217) ;  /* 0xffffff9800647947 */ /* 0x000fea000383ffff */
.L_x_67:
[----:B------:R-:W-:-:S07]  /*9f30*/  MOV R0, UR5 ;  /* 0x0000000500007c02 */ /* 0x000fce0008000f00 */
.L_x_218:
[----:B-1----:R1:W2:Y:S02]  /*9f40*/  SYNCS.PHASECHK.TRANS64.TRYWAIT P0, [R0+URZ], R3 ;  /* 0x00000003000075a7 */ /* 0x0022a400080011ff */
[----:B--2---:R-:W-:Y:S05]  /*9f50*/  @!P0 NANOSLEEP.SYNCS 0x989680 ;  /* 0x009896800000895d */ /* 0x004fea0003900000 */
[----:B------:R-:W2:Y:S02]  /*9f60*/  @!P0 SYNCS.PHASECHK.TRANS64 P0, [R0+URZ], R3 ;  /* 0x00000003000085a7 */ /* 0x000ea400080010ff */
[----:B--2---:R-:W-:Y:S05]  /*9f70*/  @!P0 BRA `(.L_x_218) ;  /* 0xfffffffc00f08947 */ /* 0x004fea000383ffff */
[----:B------:R-:W-:Y:S05]  /*9f80*/  BRA `(.L_x_219) ;  /* 0xffffff9800707947 */ /* 0x000fea000383ffff */
.L_x_68:
[----:B------:R-:W-:-:S07]  /*9f90*/  MOV R0, UR5 ;  /* 0x0000000500007c02 */ /* 0x000fce0008000f00 */
.L_x_220:
[----:B-1----:R1:W2:Y:S02]  /*9fa0*/  SYNCS.PHASECHK.TRANS64.TRYWAIT P0, [R0+URZ], R3 ;  /* 0x00000003000075a7 */ /* 0x0022a400080011ff */
[----:B--2---:R-:W-:Y:S05]  /*9fb0*/  @!P0 NANOSLEEP.SYNCS 0x989680 ;  /* 0x009896800000895d */ /* 0x004fea0003900000 */
[----:B------:R-:W2:Y:S02]  /*9fc0*/  @!P0 SYNCS.PHASECHK.TRANS64 P0, [R0+URZ], R3 ;  /* 0x00000003000085a7 */ /* 0x000ea400080010ff */
[----:B--2---:R-:W-:Y:S05]  /*9fd0*/  @!P0 BRA `(.L_x_220) ;  /* 0xfffffffc00f08947 */ /* 0x004fea000383ffff */
[----:B------:R-:W-:Y:S05]  /*9fe0*/  BRA `(.L_x_221) ;  /* 0xffffff98007c7947 */ /* 0x000fea000383ffff */
.L_x_69:
[----:B------:R-:W-:-:S07]  /*9ff0*/  MOV R0, UR5 ;  /* 0x0000000500007c02 */ /* 0x000fce0008000f00 */
.L_x_222:
[----:B-1----:R1:W2:Y:S02]  /*a000*/  SYNCS.PHASECHK.TRANS64.TRYWAIT P0, [R0+URZ], R3 ;  /* 0x00000003000075a7 */ /* 0x0022a400080011ff */
[----:B--2---:R-:W-:Y:S05]  /*a010*/  @!P0 NANOSLEEP.SYNCS 0x989680 ;  /* 0x009896800000895d */ /* 0x004fea0003900000 */
[----:B------:R-:W2:Y:S02]  /*a020*/  @!P0 SYNCS.PHASECHK.TRANS64 P0, [R0+URZ], R3 ;  /* 0x00000003000085a7 */ /* 0x000ea400080010ff */
[----:B--2---:R-:W-:Y:S05]  /*a030*/  @!P0 BRA `(.L_x_222) ;  /* 0xfffffffc00f08947 */ /* 0x004fea000383ffff */
[----:B------:R-:W-:Y:S05]  /*a040*/  BRA `(.L_x_223) ;  /* 0xffffff9800887947 */ /* 0x000fea000383ffff */
.L_x_70:
[----:B------:R-:W-:-:S07]  /*a050*/  MOV R0, UR5 ;  /* 0x0000000500007c02 */ /* 0x000fce0008000f00 */
.L_x_224:
[----:B-1----:R1:W2:Y:S02]  /*a060*/  SYNCS.PHASECHK.TRANS64.TRYWAIT P0, [R0+URZ], R3 ;  /* 0x00000003000075a7 */ /* 0x0022a400080011ff */
[----:B--2---:R-:W-:Y:S05]  /*a070*/  @!P0 NANOSLEEP.SYNCS 0x989680 ;  /* 0x009896800000895d */ /* 0x004fea0003900000 */
[----:B------:R-:W2:Y:S02]  /*a080*/  @!P0 SYNCS.PHASECHK.TRANS64 P0, [R0+URZ], R3 ;  /* 0x00000003000085a7 */ /* 0x000ea400080010ff */
[----:B--2---:R-:W-:Y:S05]  /*a090*/  @!P0 BRA `(.L_x_224) ;  /* 0xfffffffc00f08947 */ /* 0x004fea000383ffff */
[----:B------:R-:W-:Y:S05]  /*a0a0*/  BRA `(.L_x_225) ;  /* 0xffffff9800947947 */ /* 0x000fea000383ffff */
.L_x_71:
[----:B------:R-:W-:-:S07]  /*a0b0*/  MOV R0, UR5 ;  /* 0x0000000500007c02 */ /* 0x000fce0008000f00 */
.L_x_226:
[----:B-1----:R1:W2:Y:S02]  /*a0c0*/  SYNCS.PHASECHK.TRANS64.TRYWAIT P0, [R0+URZ], R3 ;  /* 0x00000003000075a7 */ /* 0x0022a400080011ff */
[----:B--2---:R-:W-:Y:S05]  /*a0d0*/  @!P0 NANOSLEEP.SYNCS 0x989680 ;  /* 0x009896800000895d */ /* 0x004fea0003900000 */
[----:B------:R-:W2:Y:S02]  /*a0e0*/  @!P0 SYNCS.PHASECHK.TRANS64 P0, [R0+URZ], R3 ;  /* 0x00000003000085a7 */ /* 0x000ea400080010ff */
[----:B--2---:R-:W-:Y:S05]  /*a0f0*/  @!P0 BRA `(.L_x_226) ;  /* 0xfffffffc00f08947 */ /* 0x004fea000383ffff */
[----:B------:R-:W-:Y:S05]  /*a100*/  BRA `(.L_x_227) ;  /* 0xffffff9800a07947 */ /* 0x000fea000383ffff */
.L_x_72:
[----:B------:R-:W-:-:S07]  /*a110*/  MOV R0, UR5 ;  /* 0x0000000500007c02 */ /* 0x000fce0008000f00 */
.L_x_228:
[----:B-1----:R1:W2:Y:S02]  /*a120*/  SYNCS.PHASECHK.TRANS64.TRYWAIT P0, [R0+URZ], R3 ;  /* 0x00000003000075a7 */ /* 0x0022a400080011ff */
[----:B--2---:R-:W-:Y:S05]  /*a130*/  @!P0 NANOSLEEP.SYNCS 0x989680 ;  /* 0x009896800000895d */ /* 0x004fea0003900000 */
[----:B------:R-:W2:Y:S02]  /*a140*/  @!P0 SYNCS.PHASECHK.TRANS64 P0, [R0+URZ], R3 ;  /* 0x00000003000085a7 */ /* 0x000ea400080010ff */
[----:B--2---:R-:W-:Y:S05]  /*a150*/  @!P0 BRA `(.L_x_228) ;  /* 0xfffffffc00f08947 */ /* 0x004fea000383ffff */
[----:B------:R-:W-:Y:S05]  /*a160*/  BRA `(.L_x_229) ;  /* 0xffffff9800ac7947 */ /* 0x000fea000383ffff */
.L_x_73:
[----:B------:R-:W-:-:S07]  /*a170*/  MOV R0, UR5 ;  /* 0x0000000500007c02 */ /* 0x000fce0008000f00 */
.L_x_230:
[----:B-1----:R1:W2:Y:S02]  /*a180*/  SYNCS.PHASECHK.TRANS64.TRYWAIT P0, [R0+URZ], R3 ;  /* 0x00000003000075a7 */ /* 0x0022a400080011ff */
[----:B--2---:R-:W-:Y:S05]  /*a190*/  @!P0 NANOSLEEP.SYNCS 0x989680 ;  /* 0x009896800000895d */ /* 0x004fea0003900000 */
[----:B------:R-:W2:Y:S02]  /*a1a0*/  @!P0 SYNCS.PHASECHK.TRANS64 P0, [R0+URZ], R3 ;  /* 0x00000003000085a7 */ /* 0x000ea400080010ff */
[----:B--2---:R-:W-:Y:S05]  /*a1b0*/  @!P0 BRA `(.L_x_230) ;  /* 0xfffffffc00f08947 */ /* 0x004fea000383ffff */
[----:B------:R-:W-:Y:S05]  /*a1c0*/  BRA `(.L_x_231) ;  /* 0xffffff9800b87947 */ /* 0x000fea000383ffff */
.L_x_74:
[----:B------:R-:W-:-:S07]  /*a1d0*/  MOV R0, UR5 ;  /* 0x0000000500007c02 */ /* 0x000fce0008000f00 */
.L_x_232:
[----:B-1----:R1:W2:Y:S02]  /*a1e0*/  SYNCS.PHASECHK.TRANS64.TRYWAIT P0, [R0+URZ], R3 ;  /* 0x00000003000075a7 */ /* 0x0022a400080011ff */
[----:B--2---:R-:W-:Y:S05]  /*a1f0*/  @!P0 NANOSLEEP.SYNCS 0x989680 ;  /* 0x009896800000895d */ /* 0x004fea0003900000 */
[----:B------:R-:W2:Y:S02]  /*a200*/  @!P0 SYNCS.PHASECHK.TRANS64 P0, [R0+URZ], R3 ;  /* 0x00000003000085a7 */ /* 0x000ea400080010ff */
[----:B--2---:R-:W-:Y:S05]  /*a210*/  @!P0 BRA `(.L_x_232) ;  /* 0xfffffffc00f08947 */ /* 0x004fea000383ffff */
[----:B------:R-:W-:Y:S05]  /*a220*/  BRA `(.L_x_233) ;  /* 0xffffff9800c47947 */ /* 0x000fea000383ffff */
.L_x_75:
[----:B------:R-:W-:-:S07]  /*a230*/  MOV R0, UR5 ;  /* 0x0000000500007c02 */ /* 0x000fce0008000f00 */
.L_x_234:
[----:B-1----:R1:W2:Y:S02]  /*a240*/  SYNCS.PHASECHK.TRANS64.TRYWAIT P0, [R0+URZ], R3 ;  /* 0x00000003000075a7 */ /* 0x0022a400080011ff */
[----:B--2---:R-:W-:Y:S05]  /*a250*/  @!P0 NANOSLEEP.SYNCS 0x989680 ;  /* 0x009896800000895d */ /* 0x004fea0003900000 */
[----:B------:R-:W2:Y:S02]  /*a260*/  @!P0 SYNCS.PHASECHK.TRANS64 P0, [R0+URZ], R3 ;  /* 0x00000003000085a7 */ /* 0x000ea400080010ff */
[----:B--2---:R-:W-:Y:S05]  /*a270*/  @!P0 BRA `(.L_x_234) ;  /* 0xfffffffc00f08947 */ /* 0x004fea000383ffff */
[----:B------:R-:W-:Y:S05]  /*a280*/  BRA `(.L_x_235) ;  /* 0xffffff9800d07947 */ /* 0x000fea000383ffff */
.L_x_76:
[----:B------:R-:W-:-:S07]  /*a290*/  MOV R0, UR5 ;  /* 0x0000000500007c02 */ /* 0x000fce0008000f00 */
.L_x_236:
[----:B-1----:R1:W2:Y:S02]  /*a2a0*/  SYNCS.PHASECHK.TRANS64.TRYWAIT P0, [R0+URZ], R3 ;  /* 0x00000003000075a7 */ /* 0x0022a400080011ff */
[----:B--2---:R-:W-:Y:S05]  /*a2b0*/  @!P0 NANOSLEEP.SYNCS 0x989680 ;  /* 0x009896800000895d */ /* 0x004fea0003900000 */
[----:B------:R-:W2:Y:S02]  /*a2c0*/  @!P0 SYNCS.PHASECHK.TRANS64 P0, [R0+URZ], R3 ;  /* 0x00000003000085a7 */ /* 0x000ea400080010ff */
[----:B--2---:R-:W-:Y:S05]  /*a2d0*/  @!P0 BRA `(.L_x_236) ;  /* 0xfffffffc00f08947 */ /* 0x004fea000383ffff */
[----:B------:R-:W-:Y:S05]  /*a2e0*/  BRA `(.L_x_237) ;  /* 0xffffff9800dc7947 */ /* 0x000fea000383ffff */
.L_x_77:
[----:B------:R-:W-:-:S07]  /*a2f0*/  MOV R0, UR5 ;  /* 0x0000000500007c02 */ /* 0x000fce0008000f00 */
.L_x_238:
[----:B-1----:R1:W2:Y:S02]  /*a300*/  SYNCS.PHASECHK.TRANS64.TRYWAIT P0, [R0+URZ], R3 ;  /* 0x00000003000075a7 */ /* 0x0022a400080011ff */
[----:B--2---:R-:W-:Y:S05]  /*a310*/  @!P0 NANOSLEEP.SYNCS 0x989680 ;  /* 0x009896800000895d */ /* 0x004fea0003900000 */
[----:B------:R-:W2:Y:S02]  /*a320*/  @!P0 SYNCS.PHASECHK.TRANS64 P0, [R0+URZ], R3 ;  /* 0x00000003000085a7 */ /* 0x000ea400080010ff */
[----:B--2---:R-:W-:Y:S05]  /*a330*/  @!P0 BRA `(.L_x_238) ;  /* 0xfffffffc00f08947 */ /* 0x004fea000383ffff */
[----:B------:R-:W-:Y:S05]  /*a340*/  BRA `(.L_x_239) ;  /* 0xffffff9800e87947 */ /* 0x000fea000383ffff */
.L_x_78:
[----:B------:R-:W-:-:S07]  /*a350*/  MOV R0, UR5 ;  /* 0x0000000500007c02 */ /* 0x000fce0008000f00 */
.L_x_240:
[----:B-1----:R1:W2:Y:S02]  /*a360*/  SYNCS.PHASECHK.TRANS64.TRYWAIT P0, [R0+URZ], R3 ;  /* 0x00000003000075a7 */ /* 0x0022a400080011ff */
[----:B--2---:R-:W-:Y:S05]  /*a370*/  @!P0 NANOSLEEP.SYNCS 0x989680 ;  /* 0x009896800000895d */ /* 0x004fea0003900000 */
[----:B------:R-:W2:Y:S02]  /*a380*/  @!P0 SYNCS.PHASECHK.TRANS64 P0, [R0+URZ], R3 ;  /* 0x00000003000085a7 */ /* 0x000ea400080010ff */
[----:B--2---:R-:W-:Y:S05]  /*a390*/  @!P0 BRA `(.L_x_240) ;  /* 0xfffffffc00f08947 */ /* 0x004fea000383ffff */
[----:B------:R-:W-:Y:S05]  /*a3a0*/  BRA `(.L_x_241) ;  /* 0xffffff9800f47947 */ /* 0x000fea000383ffff */
.L_x_79:
[----:B------:R-:W-:-:S07]  /*a3b0*/  MOV R0, UR5 ;  /* 0x0000000500007c02 */ /* 0x000fce0008000f00 */
.L_x_242:
[----:B-1----:R1:W2:Y:S02]  /*a3c0*/  SYNCS.PHASECHK.TRANS64.TRYWAIT P0, [R0+URZ], R3 ;  /* 0x00000003000075a7 */ /* 0x0022a400080011ff */
[----:B--2---:R-:W-:Y:S05]  /*a3d0*/  @!P0 NANOSLEEP.SYNCS 0x989680 ;  /* 0x009896800000895d */ /* 0x004fea0003900000 */
[----:B------:R-:W2:Y:S02]  /*a3e0*/  @!P0 SYNCS.PHASECHK.TRANS64 P0, [R0+URZ], R3 ;  /* 0x00000003000085a7 */ /* 0x000ea400080010ff */
[----:B--2---:R-:W-:Y:S05]  /*a3f0*/  @!P0 BRA `(.L_x_242) ;  /* 0xfffffffc00f08947 */ /* 0x004fea000383ffff */
[----:B------:R-:W-:Y:S05]  /*a400*/  BRA `(.L_x_243) ;  /* 0xffffff9c00007947 */ /* 0x000fea000383ffff */
.L_x_80:
[----:B------:R-:W-:-:S07]  /*a410*/  MOV R0, UR5 ;  /* 0x0000000500007c02 */ /* 0x000fce0008000f00 */
.L_x_244:
[----:B-1----:R1:W2:Y:S02]  /*a420*/  SYNCS.PHASECHK.TRANS64.TRYWAIT P0, [R0+URZ], R3 ;  /* 0x00000003000075a7 */ /* 0x0022a400080011ff */
[----:B--2---:R-:W-:Y:S05]  /*a430*/  @!P0 NANOSLEEP.SYNCS 0x989680 ;  /* 0x009896800000895d */ /* 0x004fea0003900000 */
[----:B------:R-:W2:Y:S02]  /*a440*/  @!P0 SYNCS.PHASECHK.TRANS64 P0, [R0+URZ], R3 ;  /* 0x00000003000085a7 */ /* 0x000ea400080010ff */
[----:B--2---:R-:W-:Y:S05]  /*a450*/  @!P0 BRA `(.L_x_244) ;  /* 0xfffffffc00f08947 */ /* 0x004fea000383ffff */
[----:B------:R-:W-:Y:S05]  /*a460*/  BRA `(.L_x_245) ;  /* 0xffffff9c000c7947 */ /* 0x000fea000383ffff */
.L_x_81:
[----:B------:R-:W-:-:S07]  /*a470*/  MOV R0, UR5 ;  /* 0x0000000500007c02 */ /* 0x000fce0008000f00 */
.L_x_246:
[----:B-1----:R1:W2:Y:S02]  /*a480*/  SYNCS.PHASECHK.TRANS64.TRYWAIT P0, [R0+URZ], R3 ;  /* 0x00000003000075a7 */ /* 0x0022a400080011ff */
[----:B--2---:R-:W-:Y:S05]  /*a490*/  @!P0 NANOSLEEP.SYNCS 0x989680 ;  /* 0x009896800000895d */ /* 0x004fea0003900000 */
[----:B------:R-:W2:Y:S02]  /*a4a0*/  @!P0 SYNCS.PHASECHK.TRANS64 P0, [R0+URZ], R3 ;  /* 0x00000003000085a7 */ /* 0x000ea400080010ff */
[----:B--2---:R-:W-:Y:S05]  /*a4b0*/  @!P0 BRA `(.L_x_246) ;  /* 0xfffffffc00f08947 */ /* 0x004fea000383ffff */
[----:B------:R-:W-:Y:S05]  /*a4c0*/  BRA `(.L_x_247) ;  /* 0xffffff9c00187947 */ /* 0x000fea000383ffff */
.L_x_82:
[----:B------:R-:W-:-:S07]  /*a4d0*/  MOV R0, UR5 ;  /* 0x0000000500007c02 */ /* 0x000fce0008000f00 */
.L_x_248:
[----:B-1----:R1:W2:Y:S02]  /*a4e0*/  SYNCS.PHASECHK.TRANS64.TRYWAIT P0, [R0+URZ], R3 ;  /* 0x00000003000075a7 */ /* 0x0022a400080011ff */
[----:B--2---:R-:W-:Y:S05]  /*a4f0*/  @!P0 NANOSLEEP.SYNCS 0x989680 ;  /* 0x009896800000895d */ /* 0x004fea0003900000 */
[----:B------:R-:W2:Y:S02]  /*a500*/  @!P0 SYNCS.PHASECHK.TRANS64 P0, [R0+URZ], R3 ;  /* 0x00000003000085a7 */ /* 0x000ea400080010ff */
[----:B--2---:R-:W-:Y:S05]  /*a510*/  @!P0 BRA `(.L_x_248) ;  /* 0xfffffffc00f08947 */ /* 0x004fea000383ffff */
[----:B------:R-:W-:Y:S05]  /*a520*/  BRA `(.L_x_249) ;  /* 0xffffff9c00247947 */ /* 0x000fea000383ffff */
.L_x_83:
[----:B------:R-:W-:-:S07]  /*a530*/  MOV R0, UR5 ;  /* 0x0000000500007c02 */ /* 0x000fce0008000f00 */
.L_x_250:
[----:B-1----:R1:W2:Y:S02]  /*a540*/  SYNCS.PHASECHK.TRANS64.TRYWAIT P0, [R0+URZ], R3 ;  /* 0x00000003000075a7 */ /* 0x0022a400080011ff */
[----:B--2---:R-:W-:Y:S05]  /*a550*/  @!P0 NANOSLEEP.SYNCS 0x989680 ;  /* 0x009896800000895d */ /* 0x004fea0003900000 */
[----:B------:R-:W2:Y:S02]  /*a560*/  @!P0 SYNCS.PHASECHK.TRANS64 P0, [R0+URZ], R3 ;  /* 0x00000003000085a7 */ /* 0x000ea400080010ff */
[----:B--2---:R-:W-:Y:S05]  /*a570*/  @!P0 BRA `(.L_x_250) ;  /* 0xfffffffc00f08947 */ /* 0x004fea000383ffff */
[----:B------:R-:W-:Y:S05]  /*a580*/  BRA `(.L_x_251) ;  /* 0xffffff9c00307947 */ /* 0x000fea000383ffff */
.L_x_84:
[----:B------:R-:W-:-:S07]  /*a590*/  MOV R0, UR5 ;  /* 0x0000000500007c02 */ /* 0x000fce0008000f00 */
.L_x_252:
[----:B-1----:R1:W2:Y:S02]  /*a5a0*/  SYNCS.PHASECHK.TRANS64.TRYWAIT P0, [R0+URZ], R3 ;  /* 0x00000003000075a7 */ /* 0x0022a400080011ff */
[----:B--2---:R-:W-:Y:S05]  /*a5b0*/  @!P0 NANOSLEEP.SYNCS 0x989680 ;  /* 0x009896800000895d */ /* 0x004fea0003900000 */
[----:B------:R-:W2:Y:S02]  /*a5c0*/  @!P0 SYNCS.PHASECHK.TRANS64 P0, [R0+URZ], R3 ;  /* 0x00000003000085a7 */ /* 0x000ea400080010ff */
[----:B--2---:R-:W-:Y:S05]  /*a5d0*/  @!P0 BRA `(.L_x_252) ;  /* 0xfffffffc00f08947 */ /* 0x004fea000383ffff */
[----:B------:R-:W-:Y:S05]  /*a5e0*/  BRA `(.L_x_253) ;  /* 0xffffff9c003c7947 */ /* 0x000fea000383ffff */
.L_x_87:
[----:B-1----:R1:W2:Y:S02]  /*a5f0*/  SYNCS.PHASECHK.TRANS64.TRYWAIT P0, [R2+URZ+0x340], R4 ;  /* 0x00034004020075a7 */ /* 0x0022a400080011ff */
[----:B--2---:R-:W-:Y:S05]  /*a600*/  @!P0 NANOSLEEP.SYNCS 0x989680 ;  /* 0x009896800000895d */ /* 0x004fea0003900000 */
[----:B------:R-:W2:Y:S02]  /*a610*/  @!P0 SYNCS.PHASECHK.TRANS64 P0, [R2+URZ+0x340], R4 ;  /* 0x00034004020085a7 */ /* 0x000ea400080010ff */
[----:B--2---:R-:W-:Y:S05]  /*a620*/  @!P0 BRA `(.L_x_87) ;  /* 0xfffffffc00f08947 */ /* 0x004fea000383ffff */
[----:B------:R-:W-:Y:S05]  /*a630*/  BRA `(.L_x_254) ;  /* 0xffffff9c00a07947 */ /* 0x000fea000383ffff */
.L_x_88:
[----:B------:R-:W-:-:S07]  /*a640*/  MOV R2, UR4 ;  /* 0x0000000400027c02 */ /* 0x000fce0008000f00 */
.L_x_255:
[----:B-1----:R1:W2:Y:S02]  /*a650*/  SYNCS.PHASECHK.TRANS64.TRYWAIT P0, [R2+URZ+0x2f0], R5 ;  /* 0x0002f005020075a7 */ /* 0x0022a400080011ff */
[----:B--2---:R-:W-:Y:S05]  /*a660*/  @!P0 NANOSLEEP.SYNCS 0x989680 ;  /* 0x009896800000895d */ /* 0x004fea0003900000 */
[----:B------:R-:W2:Y:S02]  /*a670*/  @!P0 SYNCS.PHASECHK.TRANS64 P0, [R2+URZ+0x2f0], R5 ;  /* 0x0002f005020085a7 */ /* 0x000ea400080010ff */
[----:B--2---:R-:W-:Y:S05]  /*a680*/  @!P0 BRA `(.L_x_255) ;  /* 0xfffffffc00f08947 */ /* 0x004fea000383ffff */
[----:B------:R-:W-:Y:S05]  /*a690*/  BRA `(.L_x_256) ;  /* 0xffffff9c00b07947 */ /* 0x000fea000383ffff */
.L_x_89:
[----:B-1----:R1:W2:Y:S02]  /*a6a0*/  SYNCS.PHASECHK.TRANS64.TRYWAIT P1, [R2+URZ+0x2e0], R4 ;  /* 0x0002e004020075a7 */ /* 0x0022a400080211ff */
[----:B--2---:R-:W-:Y:S05]  /*a6b0*/  @!P1 NANOSLEEP.SYNCS 0x989680 ;  /* 0x009896800000995d */ /* 0x004fea0003900000 */
[----:B------:R-:W2:Y:S02]  /*a6c0*/  @!P1 SYNCS.PHASECHK.TRANS64 P1, [R2+URZ+0x2e0], R4 ;  /* 0x0002e004020095a7 */ /* 0x000ea400080210ff */
[----:B--2---:R-:W-:Y:S05]  /*a6d0*/  @!P1 BRA `(.L_x_89) ;  /* 0xfffffffc00f09947 */ /* 0x004fea000383ffff */
[----:B------:R-:W-:Y:S05]  /*a6e0*/  BRA `(.L_x_257) ;  /* 0xffffff9c00e07947 */ /* 0x000fea000383ffff */
.L_x_92:
[----:B------:R-:W-:-:S07]  /*a6f0*/  MOV R0, UR4 ;  /* 0x0000000400007c02 */ /* 0x000fce0008000f00 */
.L_x_258:
[----:B-1----:R1:W2:Y:S02]  /*a700*/  SYNCS.PHASECHK.TRANS64.TRYWAIT P0, [R0+URZ+0x2f0], R2 ;  /* 0x0002f002000075a7 */ /* 0x0022a400080011ff */
[----:B--2---:R-:W-:Y:S05]  /*a710*/  @!P0 NANOSLEEP.SYNCS 0x989680 ;  /* 0x009896800000895d */ /* 0x004fea0003900000 */
[----:B------:R-:W2:Y:S02]  /*a720*/  @!P0 SYNCS.PHASECHK.TRANS64 P0, [R0+URZ+0x2f0], R2 ;  /* 0x0002f002000085a7 */ /* 0x000ea400080010ff */
[----:B--2---:R-:W-:Y:S05]  /*a730*/  @!P0 BRA `(.L_x_258) ;  /* 0xfffffffc00f08947 */ /* 0x004fea000383ffff */
[----:B------:R-:W-:Y:S05]  /*a740*/  BRA `(.L_x_91) ;  /* 0xffffffa000347947 */ /* 0x000fea000383ffff */
.L_x_99:
[----:B-1----:R1:W2:Y:S02]  /*a750*/  SYNCS.PHASECHK.TRANS64.TRYWAIT P1, [R0+URZ+0x2e0], R2 ;  /* 0x0002e002000075a7 */ /* 0x0022a400080211ff */
[----:B--2---:R-:W-:Y:S05]  /*a760*/  @!P1 NANOSLEEP.SYNCS 0x989680 ;  /* 0x009896800000995d */ /* 0x004fea0003900000 */
[----:B------:R-:W2:Y:S02]  /*a770*/  @!P1 SYNCS.PHASECHK.TRANS64 P1, [R0+URZ+0x2e0], R2 ;  /* 0x0002e002000095a7 */ /* 0x000ea400080210ff */
[----:B--2---:R-:W-:Y:S05]  /*a780*/  @!P1 BRA `(.L_x_99) ;  /* 0xfffffffc00f09947 */ /* 0x004fea000383ffff */
[----:B------:R-:W-:Y:S05]  /*a790*/  BRA `(.L_x_259) ;  /* 0xffffffa400947947 */ /* 0x000fea000383ffff */
.L_x_100:
[----:B------:R-:W-:-:S07]  /*a7a0*/  MOV R2, UR19 ;  /* 0x0000001300027c02 */ /* 0x000fce0008000f00 */
.L_x_260:
[----:B-1----:R1:W2:Y:S02]  /*a7b0*/  SYNCS.PHASECHK.TRANS64.TRYWAIT P0, [R2+URZ+0x320], R0 ;  /* 0x00032000020075a7 */ /* 0x0022a400080011ff */
[----:B--2---:R-:W-:Y:S05]  /*a7c0*/  @!P0 NANOSLEEP.SYNCS 0x989680 ;  /* 0x009896800000895d */ /* 0x004fea0003900000 */
[----:B------:R-:W2:Y:S02]  /*a7d0*/  @!P0 SYNCS.PHASECHK.TRANS64 P0, [R2+URZ+0x320], R0 ;  /* 0x00032000020085a7 */ /* 0x000ea400080010ff */
[----:B--2---:R-:W-:Y:S05]  /*a7e0*/  @!P0 BRA `(.L_x_260) ;  /* 0xfffffffc00f08947 */ /* 0x004fea000383ffff */
[----:B------:R-:W-:Y:S05]  /*a7f0*/  BRA `(.L_x_261) ;  /* 0xffffffa400c87947 */ /* 0x000fea000383ffff */
.L_x_103:
[----:B------:R-:W-:Y:S07]  /*a800*/  MOV R0, UR7 ;  /* 0x0000000700007c02 */ /* 0x000fee0008000f00 */
.L_x_262:
[----:B-1----:R1:W2:Y:S02]  /*a810*/  SYNCS.PHASECHK.TRANS64.TRYWAIT P0, [R0+URZ], R2 ;  /* 0x00000002000075a7 */ /* 0x0022a400080011ff */
[----:B--2---:R-:W-:Y:S05]  /*a820*/  @!P0 NANOSLEEP.SYNCS 0x989680 ;  /* 0x009896800000895d */ /* 0x004fea0003900000 */
[----:B------:R-:W2:Y:S02]  /*a830*/  @!P0 SYNCS.PHASECHK.TRANS64 P0, [R0+URZ], R2 ;  /* 0x00000002000085a7 */ /* 0x000ea400080010ff */
[----:B--2---:R-:W-:Y:S05]  /*a840*/  @!P0 BRA `(.L_x_262) ;  /* 0xfffffffc00f08947 */ /* 0x004fea000383ffff */
[----:B------:R-:W-:Y:S05]  /*a850*/  BRA `(.L_x_102) ;  /* 0xffffffa400fc7947 */ /* 0x000fea000383ffff */
.L_x_106:
[----:B------:R-:W-:-:S07]  /*a860*/  MOV R0, UR4 ;  /* 0x0000000400007c02 */ /* 0x000fce0008000f00 */
.L_x_263:
[----:B--2---:R2:W4:Y:S02]  /*a870*/  SYNCS.PHASECHK.TRANS64.TRYWAIT P0, [R0+URZ], R2 ;  /* 0x00000002000075a7 */ /* 0x00452400080011ff */
[----:B----4-:R-:W-:Y:S05]  /*a880*/  @!P0 NANOSLEEP.SYNCS 0x989680 ;  /* 0x009896800000895d */ /* 0x010fea0003900000 */
[----:B------:R-:W4:Y:S02]  /*a890*/  @!P0 SYNCS.PHASECHK.TRANS64 P0, [R0+URZ], R2 ;  /* 0x00000002000085a7 */ /* 0x000f2400080010ff */
[----:B----4-:R-:W-:Y:S05]  /*a8a0*/  @!P0 BRA `(.L_x_263) ;  /* 0xfffffffc00f08947 */ /* 0x010fea000383ffff */
[----:B------:R-:W-:Y:S05]  /*a8b0*/  BRA `(.L_x_264) ;  /* 0xffffffa8009c7947 */ /* 0x000fea000383ffff */
.L_x_107:
[----:B------:R-:W-:-:S07]  /*a8c0*/  MOV R0, UR5 ;  /* 0x0000000500007c02 */ /* 0x000fce0008000f00 */
.L_x_265:
[----:B-1----:R1:W2:Y:S02]  /*a8d0*/  SYNCS.PHASECHK.TRANS64.TRYWAIT P0, [R0+URZ], R3 ;  /* 0x00000003000075a7 */ /* 0x0022a400080011ff */
[----:B--2---:R-:W-:Y:S05]  /*a8e0*/  @!P0 NANOSLEEP.SYNCS 0x989680 ;  /* 0x009896800000895d */ /* 0x004fea0003900000 */
[----:B------:R-:W2:Y:S02]  /*a8f0*/  @!P0 SYNCS.PHASECHK.TRANS64 P0, [R0+URZ], R3 ;  /* 0x00000003000085a7 */ /* 0x000ea400080010ff */
[----:B--2---:R-:W-:Y:S05]  /*a900*/  @!P0 BRA `(.L_x_265) ;  /* 0xfffffffc00f08947 */ /* 0x004fea000383ffff */
[----:B------:R-:W-:Y:S05]  /*a910*/  BRA `(.L_x_266) ;  /* 0xffffffa800a87947 */ /* 0x000fea000383ffff */
.L_x_108:
[----:B------:R-:W-:-:S07]  /*a920*/  MOV R0, UR5 ;  /* 0x0000000500007c02 */ /* 0x000fce0008000f00 */
.L_x_267:
[----:B-1----:R1:W2:Y:S02]  /*a930*/  SYNCS.PHASECHK.TRANS64.TRYWAIT P0, [R0+URZ], R3 ;  /* 0x00000003000075a7 */ /* 0x0022a400080011ff */
[----:B--2---:R-:W-:Y:S05]  /*a940*/  @!P0 NANOSLEEP.SYNCS 0x989680 ;  /* 0x009896800000895d */ /* 0x004fea0003900000 */
[----:B------:R-:W2:Y:S02]  /*a950*/  @!P0 SYNCS.PHASECHK.TRANS64 P0, [R0+URZ], R3 ;  /* 0x00000003000085a7 */ /* 0x000ea400080010ff */
[----:B--2---:R-:W-:Y:S05]  /*a960*/  @!P0 BRA `(.L_x_267) ;  /* 0xfffffffc00f08947 */ /* 0x004fea000383ffff */
[----:B------:R-:W-:Y:S05]  /*a970*/  BRA `(.L_x_268) ;  /* 0xffffffa800b47947 */ /* 0x000fea000383ffff */
.L_x_109:
[----:B-1----:R-:W-:-:S07]  /*a980*/  MOV R0, UR4 ;  /* 0x0000000400007c02 */ /* 0x002fce0008000f00 */
.L_x_269:
[----:B-1----:R1:W2:Y:S02]  /*a990*/  SYNCS.PHASECHK.TRANS64.TRYWAIT P0, [R0+URZ], R2 ;  /* 0x00000002000075a7 */ /* 0x0022a400080011ff */
[----:B--2---:R-:W-:Y:S05]  /*a9a0*/  @!P0 NANOSLEEP.SYNCS 0x989680 ;  /* 0x009896800000895d */ /* 0x004fea0003900000 */
[----:B------:R-:W2:Y:S02]  /*a9b0*/  @!P0 SYNCS.PHASECHK.TRANS64 P0, [R0+URZ], R2 ;  /* 0x00000002000085a7 */ /* 0x000ea400080010ff */
[----:B--2---:R-:W-:Y:S05]  /*a9c0*/  @!P0 BRA `(.L_x_269) ;  /* 0xfffffffc00f08947 */ /* 0x004fea000383ffff */
[----:B------:R-:W-:Y:S05]  /*a9d0*/  BRA `(.L_x_270) ;  /* 0xffffffa800c07947 */ /* 0x000fea000383ffff */
.L_x_114:
[----:B-1----:R1:W3:Y:S02]  /*a9e0*/  SYNCS.PHASECHK.TRANS64.TRYWAIT P0, [R8+URZ+0x2e0], R0 ;  /* 0x0002e000080075a7 */ /* 0x0022e400080011ff */
[----:B---3--:R-:W-:Y:S05]  /*a9f0*/  @!P0 NANOSLEEP.SYNCS 0x989680 ;  /* 0x009896800000895d */ /* 0x008fea0003900000 */
[----:B------:R-:W3:Y:S02]  /*aa00*/  @!P0 SYNCS.PHASECHK.TRANS64 P0, [R8+URZ+0x2e0], R0 ;  /* 0x0002e000080085a7 */ /* 0x000ee400080010ff */
[----:B---3--:R-:W-:Y:S05]  /*aa10*/  @!P0 BRA `(.L_x_114) ;  /* 0xfffffffc00f08947 */ /* 0x008fea000383ffff */
[----:B------:R-:W-:Y:S05]  /*aa20*/  BRA `(.L_x_271) ;  /* 0xffffffac00fc7947 */ /* 0x000fea000383ffff */
.L_x_117:
[----:B-1----:R-:W-:Y:S07]  /*aa30*/  MOV R0, UR21 ;  /* 0x0000001500007c02 */ /* 0x002fee0008000f00 */
.L_x_272:
[----:B-1----:R1:W3:Y:S02]  /*aa40*/  SYNCS.PHASECHK.TRANS64.TRYWAIT P1, [R0+URZ+0x2d8], R2 ;  /* 0x0002d802000075a7 */ /* 0x0022e400080211ff */
[----:B---3--:R-:W-:Y:S05]  /*aa50*/  @!P1 NANOSLEEP.SYNCS 0x989680 ;  /* 0x009896800000995d */ /* 0x008fea0003900000 */
[----:B------:R-:W3:Y:S02]  /*aa60*/  @!P1 SYNCS.PHASECHK.TRANS64 P1, [R0+URZ+0x2d8], R2 ;  /* 0x0002d802000095a7 */ /* 0x000ee400080210ff */
[----:B---3--:R-:W-:Y:S05]  /*aa70*/  @!P1 BRA `(.L_x_272) ;  /* 0xfffffffc00f09947 */ /* 0x008fea000383ffff */
[----:B------:R-:W-:Y:S05]  /*aa80*/  BRA `(.L_x_116) ;  /* 0xffffffb400787947 */ /* 0x000fea000383ffff */
.L_x_120:
[----:B-1----:R-:W-:Y:S07]  /*aa90*/  MOV R0, UR21 ;  /* 0x0000001500007c02 */ /* 0x002fee0008000f00 */
.L_x_273:
[----:B-1----:R1:W3:Y:S02]  /*aaa0*/  SYNCS.PHASECHK.TRANS64.TRYWAIT P0, [R0+URZ+0x2b8], R4 ;  /* 0x0002b804000075a7 */ /* 0x0022e400080011ff */
[----:B---3--:R-:W-:Y:S05]  /*aab0*/  @!P0 NANOSLEEP.SYNCS 0x989680 ;  /* 0x009896800000895d */ /* 0x008fea0003900000 */
[----:B------:R-:W3:Y:S02]  /*aac0*/  @!P0 SYNCS.PHASECHK.TRANS64 P0, [R0+URZ+0x2b8], R4 ;  /* 0x0002b804000085a7 */ /* 0x000ee400080010ff */
[----:B---3--:R-:W-:Y:S05]  /*aad0*/  @!P0 BRA `(.L_x_273) ;  /* 0xfffffffc00f08947 */ /* 0x008fea000383ffff */
[----:B------:R-:W-:Y:S05]  /*aae0*/  BRA `(.L_x_274) ;  /* 0xffffffb400d07947 */ /* 0x000fea000383ffff */
.L_x_121:
[----:B------:R-:W-:Y:S07]  /*aaf0*/  MOV R0, UR21 ;  /* 0x0000001500007c02 */ /* 0x000fee0008000f00 */
.L_x_275:
[----:B-1----:R1:W3:Y:S02]  /*ab00*/  SYNCS.PHASECHK.TRANS64.TRYWAIT P0, [R0+URZ+0x2c0], R4 ;  /* 0x0002c004000075a7 */ /* 0x0022e400080011ff */
[----:B---3--:R-:W-:Y:S05]  /*ab10*/  @!P0 NANOSLEEP.SYNCS 0x989680 ;  /* 0x009896800000895d */ /* 0x008fea0003900000 */
[----:B------:R-:W3:Y:S02]  /*ab20*/  @!P0 SYNCS.PHASECHK.TRANS64 P0, [R0+URZ+0x2c0], R4 ;  /* 0x0002c004000085a7 */ /* 0x000ee400080010ff */
[----:B---3--:R-:W-:Y:S05]  /*ab30*/  @!P0 BRA `(.L_x_275) ;  /* 0xfffffffc00f08947 */ /* 0x008fea000383ffff */
[----:B------:R-:W-:Y:S05]  /*ab40*/  BRA `(.L_x_276) ;  /* 0xffffffb8000c7947 */ /* 0x000fea000383ffff */
.L_x_122:
[----:B------:R-:W-:Y:S07]  /*ab50*/  MOV R0, UR21 ;  /* 0x0000001500007c02 */ /* 0x000fee0008000f00 */
.L_x_277:
[----:B-1----:R1:W3:Y:S02]  /*ab60*/  SYNCS.PHASECHK.TRANS64.TRYWAIT P0, [R0+URZ+0x2c8], R4 ;  /* 0x0002c804000075a7 */ /* 0x0022e400080011ff */
[----:B---3--:R-:W-:Y:S05]  /*ab70*/  @!P0 NANOSLEEP.SYNCS 0x989680 ;  /* 0x009896800000895d */ /* 0x008fea0003900000 */
[----:B------:R-:W3:Y:S02]  /*ab80*/  @!P0 SYNCS.PHASECHK.TRANS64 P0, [R0+URZ+0x2c8], R4 ;  /* 0x0002c804000085a7 */ /* 0x000ee400080010ff */
[----:B---3--:R-:W-:Y:S05]  /*ab90*/  @!P0 BRA `(.L_x_277) ;  /* 0xfffffffc00f08947 */ /* 0x008fea000383ffff */
[----:B------:R-:W-:Y:S05]  /*aba0*/  BRA `(.L_x_278) ;  /* 0xffffffb800547947 */ /* 0x000fea000383ffff */
.L_x_124:
[----:B------:R-:W-:-:S07]  /*abb0*/  MOV R0, UR21 ;  /* 0x0000001500007c02 */ /* 0x000fce0008000f00 */
.L_x_279:
[----:B---3--:R3:W4:Y:S02]  /*abc0*/  SYNCS.PHASECHK.TRANS64.TRYWAIT P0, [R0+URZ+0x2b8], R2 ;  /* 0x0002b802000075a7 */ /* 0x00872400080011ff */
[----:B----4-:R-:W-:Y:S05]  /*abd0*/  @!P0 NANOSLEEP.SYNCS 0x989680 ;  /* 0x009896800000895d */ /* 0x010fea0003900000 */
[----:B------:R-:W4:Y:S02]  /*abe0*/  @!P0 SYNCS.PHASECHK.TRANS64 P0, [R0+URZ+0x2b8], R2 ;  /* 0x0002b802000085a7 */ /* 0x000f2400080010ff */
[----:B----4-:R-:W-:Y:S05]  /*abf0*/  @!P0 BRA `(.L_x_279) ;  /* 0xfffffffc00f08947 */ /* 0x010fea000383ffff */
[----:B------:R-:W-:Y:S05]  /*ac00*/  BRA `(.L_x_280) ;  /* 0xffffffb800c87947 */ /* 0x000fea000383ffff */
.L_x_125:
[----:B---3--:R-:W-:-:S07]  /*ac10*/  MOV R0, UR21 ;  /* 0x0000001500007c02 */ /* 0x008fce0008000f00 */
.L_x_281:
[----:B---3--:R3:W4:Y:S02]  /*ac20*/  SYNCS.PHASECHK.TRANS64.TRYWAIT P0, [R0+URZ+0x2c0], R2 ;  /* 0x0002c002000075a7 */ /* 0x00872400080011ff */
[----:B----4-:R-:W-:Y:S05]  /*ac30*/  @!P0 NANOSLEEP.SYNCS 0x989680 ;  /* 0x009896800000895d */ /* 0x010fea0003900000 */
[----:B------:R-:W4:Y:S02]  /*ac40*/  @!P0 SYNCS.PHASECHK.TRANS64 P0, [R0+URZ+0x2c0], R2 ;  /* 0x0002c002000085a7 */ /* 0x000f2400080010ff */
[----:B----4-:R-:W-:Y:S05]  /*ac50*/  @!P0 BRA `(.L_x_281) ;  /* 0xfffffffc00f08947 */ /* 0x010fea000383ffff */
[----:B------:R-:W-:Y:S05]  /*ac60*/  BRA `(.L_x_282) ;  /* 0xffffffb800b87947 */ /* 0x000fea000383ffff */
.L_x_127:
[----:B-1----:R1:W2:Y:S02]  /*ac70*/  SYNCS.PHASECHK.TRANS64.TRYWAIT P0, [R8+URZ+0x2e0], R0 ;  /* 0x0002e000080075a7 */ /* 0x0022a400080011ff */
[----:B--2---:R-:W-:Y:S05]  /*ac80*/  @!P0 NANOSLEEP.SYNCS 0x989680 ;  /* 0x009896800000895d */ /* 0x004fea0003900000 */
[----:B------:R-:W2:Y:S02]  /*ac90*/  @!P0 SYNCS.PHASECHK.TRANS64 P0, [R8+URZ+0x2e0], R0 ;  /* 0x0002e000080085a7 */ /* 0x000ea400080010ff */
[----:B--2---:R-:W-:Y:S05]  /*aca0*/  @!P0 BRA `(.L_x_127) ;  /* 0xfffffffc00f08947 */ /* 0x004fea000383ffff */
[----:B------:R-:W-:Y:S05]  /*acb0*/  BRA `(.L_x_283) ;  /* 0xffffffbc00847947 */ /* 0x000fea000383ffff */
.L_x_138:
[----:B-1----:R-:W-:Y:S04]  /*acc0*/  MOV R0, UR44 ;  /* 0x0000002c00007c02 */ /* 0x002fe80008000f00 */
[----:B------:R1:W2:Y:S03]  /*acd0*/  SYNCS.PHASECHK.TRANS64.TRYWAIT P1, [R0+URZ+0x2a0], R4 ;  /* 0x0002a004000075a7 */ /* 0x0002a600080211ff */
[----:B--2---:R-:W-:Y:S05]  /*ace0*/  @!P1 NANOSLEEP.SYNCS 0x989680 ;  /* 0x009896800000995d */ /* 0x004fea0003900000 */
[----:B------:R-:W2:Y:S02]  /*acf0*/  @!P1 SYNCS.PHASECHK.TRANS64 P1, [R0+URZ+0x2a0], R4 ;  /* 0x0002a004000095a7 */ /* 0x000ea400080210ff */
[----:B--2---:R-:W-:Y:S05]  /*ad00*/  @!P1 BRA `(.L_x_138) ;  /* 0xfffffffc00ec9947 */ /* 0x004fea000383ffff */
[----:B------:R-:W-:Y:S05]  /*ad10*/  BRA `(.L_x_137) ;  /* 0xffffffc800e47947 */ /* 0x000fea000383ffff */
.L_x_140:
[----:B-1----:R1:W3:Y:S02]  /*ad20*/  SYNCS.PHASECHK.TRANS64.TRYWAIT P0, [R26+URZ+0x300], R3 ;  /* 0x000300031a0075a7 */ /* 0x0022e400080011ff */
[----:B---3--:R-:W-:Y:S05]  /*ad30*/  @!P0 NANOSLEEP.SYNCS 0x989680 ;  /* 0x009896800000895d */ /* 0x008fea0003900000 */
[----:B------:R-:W3:Y:S02]  /*ad40*/  @!P0 SYNCS.PHASECHK.TRANS64 P0, [R26+URZ+0x300], R3 ;  /* 0x000300031a0085a7 */ /* 0x000ee400080010ff */
[----:B---3--:R-:W-:Y:S05]  /*ad50*/  @!P0 BRA `(.L_x_140) ;  /* 0xfffffffc00f08947 */ /* 0x008fea000383ffff */
[----:B------:R-:W-:Y:S05]  /*ad60*/  BRA `(.L_x_139) ;  /* 0xffffffcc00087947 */ /* 0x000fea000383ffff */
.L_x_149:
[----:B---3--:R3:W4:Y:S02]  /*ad70*/  SYNCS.PHASECHK.TRANS64.TRYWAIT P0, [R5+URZ+0x2a0], R0 ;  /* 0x0002a000050075a7 */ /* 0x00872400080011ff */
[----:B----4-:R-:W-:Y:S05]  /*ad80*/  @!P0 NANOSLEEP.SYNCS 0x989680 ;  /* 0x009896800000895d */ /* 0x010fea0003900000 */
[----:B------:R-:W4:Y:S02]  /*ad90*/  @!P0 SYNCS.PHASECHK.TRANS64 P0, [R5+URZ+0x2a0], R0 ;  /* 0x0002a000050085a7 */ /* 0x000f2400080010ff */
[----:B----4-:R-:W-:Y:S05]  /*ada0*/  @!P0 BRA `(.L_x_149) ;  /* 0xfffffffc00f08947 */ /* 0x010fea000383ffff */
[----:B------:R-:W-:Y:S05]  /*adb0*/  BRA `(.L_x_148) ;  /* 0xffffffd000f87947 */ /* 0x000fea000383ffff */
.L_x_158:
[----:B---3--:R3:W4:Y:S02]  /*adc0*/  SYNCS.PHASECHK.TRANS64.TRYWAIT P0, [R5+URZ+0x2a0], R0 ;  /* 0x0002a000050075a7 */ /* 0x00872400080011ff */
[----:B----4-:R-:W-:Y:S05]  /*add0*/  @!P0 NANOSLEEP.SYNCS 0x989680 ;  /* 0x009896800000895d */ /* 0x010fea0003900000 */
[----:B------:R-:W4:Y:S02]  /*ade0*/  @!P0 SYNCS.PHASECHK.TRANS64 P0, [R5+URZ+0x2a0], R0 ;  /* 0x0002a000050085a7 */ /* 0x000f2400080010ff */
[----:B----4-:R-:W-:Y:S05]  /*adf0*/  @!P0 BRA `(.L_x_158) ;  /* 0xfffffffc00f08947 */ /* 0x010fea000383ffff */
[----:B------:R-:W-:Y:S05]  /*ae00*/  BRA `(.L_x_157) ;  /* 0xffffffdc00107947 */ /* 0x000fea000383ffff */
        .weak           $__internal_0_$__cuda_sm10x_tcgen05_guardrail_trap_col_being_dealloced_not_returned_by_alloc
        .type           $__internal_0_$__cuda_sm10x_tcgen05_guardrail_trap_col_being_dealloced_not_returned_by_alloc,@function
        .size           $__internal_0_$__cuda_sm10x_tcgen05_guardrail_trap_col_being_dealloced_not_returned_by_alloc,($__internal_1_$__cuda_sm10x_tcgen05_guardrail_trap_phase_invalid_during_alloc - $__internal_0_$__cuda_sm10x_tcgen05_guardrail_trap_col_being_dealloced_not_returned_by_alloc)
$__internal_0_$__cuda_sm10x_tcgen05_guardrail_trap_col_being_dealloced_not_returned_by_alloc:
[----:B------:R-:W-:Y:S05]  /*ae10*/  BPT.TRAP 0x1 ;  /* 0x000000040000795c */ /* 0x000fea0000300000 */
[----:B------:R-:W-:-:S04]  /*ae20*/  HFMA2 R3, -RZ, RZ, 0, 0 ;  /* 0x00000000ff037431 */ /* 0x000fc800000001ff */
[----:B------:R-:W-:Y:S05]  /*ae30*/  RET.REL.NODEC R2 `(_ZN7cutlass13device_kernelINS_4gemm6kernel13GemmUniversalIN4cute5tupleIJiiiiEEENS1_10collective13CollectiveMmaINS1_35MainloopSm100TmaUmmaWarpSpecializedILi42ELi2ELi4ENS5_IJNS4_1CILi2EEENSA_ILi1EEESC_EEEEENS5_IJNSA_ILi64EEENSA_ILi96EEENSA_ILi16EEEEEENS_10bfloat16_tENS5_IJlSC_lEEESJ_SK_NS4_8TiledMMAINS4_8MMA_AtomIJNS4_20SM100_MMA_F16BF16_SSISJ_SJ_fLi64ELi96ELNS4_4UMMA5MajorE0ELSP_0ELNSO_7ScaleInE0ELSQ_0EEEEEENS4_6LayoutINS5_IJSC_SC_SC_EEENS5_IJNSA_ILi0EEESV_SV_EEEEENS5_IJNS4_10UnderscoreESY_SY_EEEEENS4_13SM90_TMA_LOADENS4_14ComposedLayoutINS4_7SwizzleILi1ELi4ELi3EEENS4_18smem_ptr_flag_bitsILi16EEENST_INS5_IJNSA_ILi8EEESH_EEENS5_IJSH_SC_EEEEEEEvNS4_8identityENS4_23SM90_TMA_LOAD_MULTICASTES1B_vS1C_EENS_8epilogue10collective18CollectiveEpilogueINS1F_23Sm100TmaWarpSpecializedILi3ELi2ELi16ELb1ELb0EEEJSI_NS5_IJNST_ISF_SC_EENST_INSA_ILi32EEESC_EEEEESJ_SK_SJ_SK_NS1F_6fusion15FusionCallbacksIS1J_NS1O_17LinearCombinationISJ_fSJ_fLNS_15FloatRoundStyleE2EEESI_S1N_JEEENS4_5SM1004TMEM4LOAD26SM100_TMEM_LOAD_16dp256b4xES11_NS12_INS13_ILi2ELi4ELi3EEES16_NST_INS5_IJS17_S1L_EEENS5_IJS1L_SC_EEEEEEENS4_17SM75_U32x4_LDSM_NENS4_14SM90_TMA_STOREES22_NS4_17SM90_U32x4_STSM_NENS4_39AutoVectorizingCopyWithAssumedAlignmentILi128EEEEEEvvEEEEvNT_6ParamsE) ;  /* 0xffffff5002707950 */ /* 0x000fea0003c3ffff */
        .weak           $__internal_1_$__cuda_sm10x_tcgen05_guardrail_trap_phase_invalid_during_alloc
        .type           $__internal_1_$__cuda_sm10x_tcgen05_guardrail_trap_phase_invalid_during_alloc,@function
        .size           $__internal_1_$__cuda_sm10x_tcgen05_guardrail_trap_phase_invalid_during_alloc,($__internal_2_$__cuda_sm10x_tcgen05_guardrail_trap_unallocated_columns_being_dealloced - $__internal_1_$__cuda_sm10x_tcgen05_guardrail_trap_phase_invalid_during_alloc)
$__internal_1_$__cuda_sm10x_tcgen05_guardrail_trap_phase_invalid_during_alloc:
[----:B------:R-:W-:Y:S05]  /*ae40*/  BPT.TRAP 0x1 ;  /* 0x000000040000795c */ /* 0x000fea0000300000 */
[----:B------:R-:W-:-:S04]  /*ae50*/  MOV R5, 0x0 ;  /* 0x0000000000057802 */ /* 0x000fc80000000f00 */
[----:B------:R-:W-:Y:S05]  /*ae60*/  RET.REL.NODEC R4 `(_ZN7cutlass13device_kernelINS_4gemm6kernel13GemmUniversalIN4cute5tupleIJiiiiEEENS1_10collective13CollectiveMmaINS1_35MainloopSm100TmaUmmaWarpSpecializedILi42ELi2ELi4ENS5_IJNS4_1CILi2EEENSA_ILi1EEESC_EEEEENS5_IJNSA_ILi64EEENSA_ILi96EEENSA_ILi16EEEEEENS_10bfloat16_tENS5_IJlSC_lEEESJ_SK_NS4_8TiledMMAINS4_8MMA_AtomIJNS4_20SM100_MMA_F16BF16_SSISJ_SJ_fLi64ELi96ELNS4_4UMMA5MajorE0ELSP_0ELNSO_7ScaleInE0ELSQ_0EEEEEENS4_6LayoutINS5_IJSC_SC_SC_EEENS5_IJNSA_ILi0EEESV_SV_EEEEENS5_IJNS4_10UnderscoreESY_SY_EEEEENS4_13SM90_TMA_LOADENS4_14ComposedLayoutINS4_7SwizzleILi1ELi4ELi3EEENS4_18smem_ptr_flag_bitsILi16EEENST_INS5_IJNSA_ILi8EEESH_EEENS5_IJSH_SC_EEEEEEEvNS4_8identityENS4_23SM90_TMA_LOAD_MULTICASTES1B_vS1C_EENS_8epilogue10collective18CollectiveEpilogueINS1F_23Sm100TmaWarpSpecializedILi3ELi2ELi16ELb1ELb0EEEJSI_NS5_IJNST_ISF_SC_EENST_INSA_ILi32EEESC_EEEEESJ_SK_SJ_SK_NS1F_6fusion15FusionCallbacksIS1J_NS1O_17LinearCombinationISJ_fSJ_fLNS_15FloatRoundStyleE2EEESI_S1N_JEEENS4_5SM1004TMEM4LOAD26SM100_TMEM_LOAD_16dp256b4xES11_NS12_INS13_ILi2ELi4ELi3EEES16_NST_INS5_IJS17_S1L_EEENS5_IJS1L_SC_EEEEEEENS4_17SM75_U32x4_LDSM_NENS4_14SM90_TMA_STOREES22_NS4_17SM90_U32x4_STSM_NENS4_39AutoVectorizingCopyWithAssumedAlignmentILi128EEEEEEvvEEEEvNT_6ParamsE) ;  /* 0xffffff5004647950 */ /* 0x000fea0003c3ffff */
        .weak           $__internal_2_$__cuda_sm10x_tcgen05_guardrail_trap_unallocated_columns_being_dealloced
        .type           $__internal_2_$__cuda_sm10x_tcgen05_guardrail_trap_unallocated_columns_being_dealloced,@function
        .size           $__internal_2_$__cuda_sm10x_tcgen05_guardrail_trap_unallocated_columns_being_dealloced,(.L_x_285 - $__internal_2_$__cuda_sm10x_tcgen05_guardrail_trap_unallocated_columns_being_dealloced)
$__internal_2_$__cuda_sm10x_tcgen05_guardrail_trap_unallocated_columns_being_dealloced:
[----:B------:R-:W-:Y:S05]  /*ae70*/  BPT.TRAP 0x1 ;  /* 0x000000040000795c */ /* 0x000fea0000300000 */
[----:B------:R-:W-:-:S04]  /*ae80*/  HFMA2 R3, -RZ, RZ, 0, 0 ;  /* 0x00000000ff037431 */ /* 0x000fc800000001ff */
[----:B------:R-:W-:Y:S05]  /*ae90*/  RET.REL.NODEC R2 `(_ZN7cutlass13device_kernelINS_4gemm6kernel13GemmUniversalIN4cute5tupleIJiiiiEEENS1_10collective13CollectiveMmaINS1_35MainloopSm100TmaUmmaWarpSpecializedILi42ELi2ELi4ENS5_IJNS4_1CILi2EEENSA_ILi1EEESC_EEEEENS5_IJNSA_ILi64EEENSA_ILi96EEENSA_ILi16EEEEEENS_10bfloat16_tENS5_IJlSC_lEEESJ_SK_NS4_8TiledMMAINS4_8MMA_AtomIJNS4_20SM100_MMA_F16BF16_SSISJ_SJ_fLi64ELi96ELNS4_4UMMA5MajorE0ELSP_0ELNSO_7ScaleInE0ELSQ_0EEEEEENS4_6LayoutINS5_IJSC_SC_SC_EEENS5_IJNSA_ILi0EEESV_SV_EEEEENS5_IJNS4_10UnderscoreESY_SY_EEEEENS4_13SM90_TMA_LOADENS4_14ComposedLayoutINS4_7SwizzleILi1ELi4ELi3EEENS4_18smem_ptr_flag_bitsILi16EEENST_INS5_IJNSA_ILi8EEESH_EEENS5_IJSH_SC_EEEEEEEvNS4_8identityENS4_23SM90_TMA_LOAD_MULTICASTES1B_vS1C_EENS_8epilogue10collective18CollectiveEpilogueINS1F_23Sm100TmaWarpSpecializedILi3ELi2ELi16ELb1ELb0EEEJSI_NS5_IJNST_ISF_SC_EENST_INSA_ILi32EEESC_EEEEESJ_SK_SJ_SK_NS1F_6fusion15FusionCallbacksIS1J_NS1O_17LinearCombinationISJ_fSJ_fLNS_15FloatRoundStyleE2EEESI_S1N_JEEENS4_5SM1004TMEM4LOAD26SM100_TMEM_LOAD_16dp256b4xES11_NS12_INS13_ILi2ELi4ELi3EEES16_NST_INS5_IJS17_S1L_EEENS5_IJS1L_SC_EEEEEEENS4_17SM75_U32x4_LDSM_NENS4_14SM90_TMA_STOREES22_NS4_17SM90_U32x4_STSM_NENS4_39AutoVectorizingCopyWithAssumedAlignmentILi128EEEEEEvvEEEEvNT_6ParamsE) ;  /* 0xffffff5002587950 */ /* 0x000fea0003c3ffff */
.L_x_284:
[----:B------:R-:W-:-:S00]  /*aea0*/  BRA `(.L_x_284) ;  /* 0xfffffffc00fc7947 */ /* 0x000fc0000383ffff */
[----:B------:R-:W-:-:S00]  /*aeb0*/  NOP ;  /* 0x0000000000007918 */ /* 0x000fc00000000000 */
        /* <DEDUP_REMOVED lines=12> */
.L_x_285:


//--------------------- .nv.global.init           --------------------------
	.section	.nv.global.init,"aw",@progbits
.nv.global.init:
	.type		$str$27,@object
	.size		$str$27,($str$28 - $str$27)
$str$27:
        /*0000*/ 	.byte	0x28, 0x61, 0x64, 0x64, 0x72, 0x65, 0x73, 0x73, 0x20, 0x26, 0x20, 0x6d, 0x61, 0x73, 0x6b, 0x29
        /*0010*/ 	.byte	0x20, 0x3d, 0x3d, 0x20, 0x30, 0x00
	.type		$str$28,@object
	.size		$str$28,($str$26 - $str$28)
$str$28:
        /*0016*/ 	.byte	0x2f, 0x74, 0x6d, 0x70, 0x2f, 0x63, 0x75, 0x74, 0x6c, 0x61, 0x73, 0x73, 0x5f, 0x73, 0x77, 0x65
        /*0026*/ 	.byte	0x65, 0x70, 0x5f, 0x73, 0x72, 0x63, 0x2f, 0x69, 0x6e, 0x63, 0x6c, 0x75, 0x64, 0x65, 0x2f, 0x63
        /*0036*/ 	.byte	0x75, 0x74, 0x65, 0x2f, 0x70, 0x6f, 0x69, 0x6e, 0x74, 0x65, 0x72, 0x5f, 0x66, 0x6c, 0x61, 0x67
        /*0046*/ 	.byte	0x67, 0x65, 0x64, 0x2e, 0x68, 0x70, 0x70, 0x00
	.type		$str$26,@object
	.size		$str$26,($str$25 - $str$26)
$str$26:
        /*004e*/ 	.byte	0x2f, 0x74, 0x6d, 0x70, 0x2f, 0x63, 0x75, 0x74, 0x6c, 0x61, 0x73, 0x73, 0x5f, 0x73, 0x77, 0x65
        /*005e*/ 	.byte	0x65, 0x70, 0x5f, 0x73, 0x72, 0x63, 0x2f, 0x69, 0x6e, 0x63, 0x6c, 0x75, 0x64, 0x65, 0x2f, 0x63
        /*006e*/ 	.byte	0x75, 0x74, 0x65, 0x2f, 0x61, 0x74, 0x6f, 0x6d, 0x2f, 0x63, 0x6f, 0x70, 0x79, 0x5f, 0x74, 0x72
        /*007e*/ 	.byte	0x61, 0x69, 0x74, 0x73, 0x5f, 0x73, 0x6d, 0x31, 0x30, 0x30, 0x2e, 0x68, 0x70, 0x70, 0x00
	.type		$str$25,@object
	.size		$str$25,(__unnamed_1 - $str$25)
$str$25:
        /*008d*/ 	.byte	0x28, 0x28, 0x75, 0x69, 0x6e, 0x74, 0x33, 0x32, 0x5f, 0x74, 0x28, 0x74, 0x68, 0x72, 0x65, 0x61
        /*009d*/ 	.byte	0x64, 0x49, 0x64, 0x78, 0x2e, 0x78, 0x29, 0x20, 0x2f, 0x20, 0x33, 0x32, 0x29, 0x20, 0x25, 0x20
        /*00ad*/ 	.byte	0x34, 0x29, 0x20, 0x3d, 0x3d, 0x20, 0x28, 0x28, 0x28, 0x74, 0x6d, 0x65, 0x6d, 0x5f, 0x61, 0x64
        /*00bd*/ 	.byte	0x64, 0x72, 0x20, 0x3e, 0x3e, 0x20, 0x31, 0x36, 0x29, 0x20, 0x2f, 0x20, 0x33, 0x32, 0x29, 0x20
        /*00cd*/ 	.byte	0x25, 0x20, 0x34, 0x29, 0x00
	.type		__unnamed_1,@object
	.size		__unnamed_1,(__unnamed_2 - __unnamed_1)
__unnamed_1:
        /*00d2*/ 	.byte	0x61, 0x75, 0x74, 0x6f, 0x20, 0x63, 0x75, 0x74, 0x65, 0x3a, 0x3a, 0x61, 0x73, 0x5f, 0x70, 0x6f
        /* <DEDUP_REMOVED lines=24> */
        /*0262*/ 	.byte	0x30, 0x34, 0x38, 0x3e, 0x3e, 0x3e, 0x3e, 0x5d, 0x00
	.type		__unnamed_2,@object
	.size		__unnamed_2,(.L_2 - __unnamed_2)
__unnamed_2:
        /* <DEDUP_REMOVED lines=45> */
        /*053b*/ 	.byte	0x3e, 0x3e, 0x3e, 0x5d, 0x00
.L_2:


//--------------------- .nv.shared._ZN7cutlass13device_kernelINS_4gemm6kernel13GemmUniversalIN4cute5tupleIJiiiiEEENS1_10collective13CollectiveMmaINS1_35MainloopSm100TmaUmmaWarpSpecializedILi42ELi2ELi4ENS5_IJNS4_1CILi2EEENSA_ILi1EEESC_EEEEENS5_IJNSA_ILi64EEENSA_ILi96EEENSA_ILi16EEEEEENS_10bfloat16_tENS5_IJlSC_lEEESJ_SK_NS4_8TiledMMAINS4_8MMA_AtomIJNS4_20SM100_MMA_F16BF16_SSISJ_SJ_fLi64ELi96ELNS4_4UMMA5MajorE0ELSP_0ELNSO_7ScaleInE0ELSQ_0EEEEEENS4_6LayoutINS5_IJSC_SC_SC_EEENS5_IJNSA_ILi0EEESV_SV_EEEEENS5_IJNS4_10UnderscoreESY_SY_EEEEENS4_13SM90_TMA_LOADENS4_14ComposedLayoutINS4_7SwizzleILi1ELi4ELi3EEENS4_18smem_ptr_flag_bitsILi16EEENST_INS5_IJNSA_ILi8EEESH_EEENS5_IJSH_SC_EEEEEEEvNS4_8identityENS4_23SM90_TMA_LOAD_MULTICASTES1B_vS1C_EENS_8epilogue10collective18CollectiveEpilogueINS1F_23Sm100TmaWarpSpecializedILi3ELi2ELi16ELb1ELb0EEEJSI_NS5_IJNST_ISF_SC_EENST_INSA_ILi32EEESC_EEEEESJ_SK_SJ_SK_NS1F_6fusion15FusionCallbacksIS1J_NS1O_17LinearCombinationISJ_fSJ_fLNS_15FloatRoundStyleE2EEESI_S1N_JEEENS4_5SM1004TMEM4LOAD26SM100_TMEM_LOAD_16dp256b4xES11_NS12_INS13_ILi2ELi4ELi3EEES16_NST_INS5_IJS17_S1L_EEENS5_IJS1L_SC_EEEEEEENS4_17SM75_U32x4_LDSM_NENS4_14SM90_TMA_STOREES22_NS4_17SM90_U32x4_STSM_NENS4_39AutoVectorizingCopyWithAssumedAlignmentILi128EEEEEEvvEEEEvNT_6ParamsE --------------------------
	.section	.nv.shared._ZN7cutlass13device_kernelINS_4gemm6kernel13GemmUniversalIN4cute5tupleIJiiiiEEENS1_10collective13CollectiveMmaINS1_35MainloopSm100TmaUmmaWarpSpecializedILi42ELi2ELi4ENS5_IJNS4_1CILi2EEENSA_ILi1EEESC_EEEEENS5_IJNSA_ILi64EEENSA_ILi96EEENSA_ILi16EEEEEENS_10bfloat16_tENS5_IJlSC_lEEESJ_SK_NS4_8TiledMMAINS4_8MMA_AtomIJNS4_20SM100_MMA_F16BF16_SSISJ_SJ_fLi64ELi96ELNS4_4UMMA5MajorE0ELSP_0ELNSO_7ScaleInE0ELSQ_0EEEEEENS4_6LayoutINS5_IJSC_SC_SC_EEENS5_IJNSA_ILi0EEESV_SV_EEEEENS5_IJNS4_10UnderscoreESY_SY_EEEEENS4_13SM90_TMA_LOADENS4_14ComposedLayoutINS4_7SwizzleILi1ELi4ELi3EEENS4_18smem_ptr_flag_bitsILi16EEENST_INS5_IJNSA_ILi8EEESH_EEENS5_IJSH_SC_EEEEEEEvNS4_8identityENS4_23SM90_TMA_LOAD_MULTICASTES1B_vS1C_EENS_8epilogue10collective18CollectiveEpilogueINS1F_23Sm100TmaWarpSpecializedILi3ELi2ELi16ELb1ELb0EEEJSI_NS5_IJNST_ISF_SC_EENST_INSA_ILi32EEESC_EEEEESJ_SK_SJ_SK_NS1F_6fusion15FusionCallbacksIS1J_NS1O_17LinearCombinationISJ_fSJ_fLNS_15FloatRoundStyleE2EEESI_S1N_JEEENS4_5SM1004TMEM4LOAD26SM100_TMEM_LOAD_16dp256b4xES11_NS12_INS13_ILi2ELi4ELi3EEES16_NST_INS5_IJS17_S1L_EEENS5_IJS1L_SC_EEEEEEENS4_17SM75_U32x4_LDSM_NENS4_14SM90_TMA_STOREES22_NS4_17SM90_U32x4_STSM_NENS4_39AutoVectorizingCopyWithAssumedAlignmentILi128EEEEEEvvEEEEvNT_6ParamsE,"aw",@nobits
	.sectionflags	@""
	.align	16
	.zero		1024


//--------------------- .nv.shared.reserved.0     --------------------------
	.section	.nv.shared.reserved.0,"aw",@nobits
	.weak		__nv_reservedSMEM_offset_0_alias
	.size		__nv_reservedSMEM_offset_0_alias, 0, 64
	.other		__nv_reservedSMEM_offset_0_alias,@"STO_CUDA_RESERVED_SHARED STV_DEFAULT"
__nv_reservedSMEM_offset_0_alias:
	.zero		0
.nv.shared.reserved.0:
	.zero		64
	.weak		__nv_reservedSMEM_tcgen05_partition
	.type		__nv_reservedSMEM_tcgen05_partition,@object
	.size		__nv_reservedSMEM_tcgen05_partition,(.L_0 - __nv_reservedSMEM_tcgen05_partition)
__nv_reservedSMEM_tcgen05_partition:
	.zero		32
.L_0:


//--------------------- .nv.global                --------------------------
	.section	.nv.global,"aw",@nobits
.nv.global:
	.type		_ZN40_INTERNAL_3687eb56_4_k_cu_108fd9ae_158424cute1_E,@object
	.size		_ZN40_INTERNAL_3687eb56_4_k_cu_108fd9ae_158424cute1_E,(_ZN40_INTERNAL_3687eb56_4_k_cu_108fd9ae_158424cuda3std3__45__cpo6cbeginE - _ZN40_INTERNAL_3687eb56_4_k_cu_108fd9ae_158424cute1_E)
_ZN40_INTERNAL_3687eb56_4_k_cu_108fd9ae_158424cute1_E:
	.zero		1
	.type		_ZN40_INTERNAL_3687eb56_4_k_cu_108fd9ae_158424cuda3std3__45__cpo6cbeginE,@object
	.size		_ZN40_INTERNAL_3687eb56_4_k_cu_108fd9ae_158424cuda3std3__45__cpo6cbeginE,(_ZN40_INTERNAL_3687eb56_4_k_cu_108fd9ae_158424cuda3std3__48in_placeE - _ZN40_INTERNAL_3687eb56_4_k_cu_108fd9ae_158424cuda3std3__45__cpo6cbeginE)
_ZN40_INTERNAL_3687eb56_4_k_cu_108fd9ae_158424cuda3std3__45__cpo6cbeginE:
	.zero		1
	.type		_ZN40_INTERNAL_3687eb56_4_k_cu_108fd9ae_158424cuda3std3__48in_placeE,@object
	.size		_ZN40_INTERNAL_3687eb56_4_k_cu_108fd9ae_158424cuda3std3__48in_placeE,(_ZN40_INTERNAL_3687eb56_4_k_cu_108fd9ae_158424cuda3std6ranges3__45__cpo9iter_moveE - _ZN40_INTERNAL_3687eb56_4_k_cu_108fd9ae_158424cuda3std3__48in_placeE)
_ZN40_INTERNAL_3687eb56_4_k_cu_108fd9ae_158424cuda3std3__48in_placeE:
	.zero		1
	.type		_ZN40_INTERNAL_3687eb56_4_k_cu_108fd9ae_158424cuda3std6ranges3__45__cpo9iter_moveE,@object
	.size		_ZN40_INTERNAL_3687eb56_4_k_cu_108fd9ae_158424cuda3std6ranges3__45__cpo9iter_moveE,(_ZN40_INTERNAL_3687eb56_4_k_cu_108fd9ae_158424cuda3std3__45__cpo5beginE - _ZN40_INTERNAL_3687eb56_4_k_cu_108fd9ae_158424cuda3std6ranges3__45__cpo9iter_moveE)
_ZN40_INTERNAL_3687eb56_4_k_cu_108fd9ae_158424cuda3std6ranges3__45__cpo9iter_moveE:
	.zero		1
	.type		_ZN40_INTERNAL_3687eb56_4_k_cu_108fd9ae_158424cuda3std3__45__cpo5beginE,@object
	.size		_ZN40_INTERNAL_3687eb56_4_k_cu_108fd9ae_158424cuda3std3__45__cpo5beginE,(_ZN40_INTERNAL_3687eb56_4_k_cu_108fd9ae_158424cuda3std3__442_GLOBAL__N__3687eb56_4_k_cu_108fd9ae_158426ignoreE - _ZN40_INTERNAL_3687eb56_4_k_cu_108fd9ae_158424cuda3std3__45__cpo5beginE)
_ZN40_INTERNAL_3687eb56_4_k_cu_108fd9ae_158424cuda3std3__45__cpo5beginE:
	.zero		1
	.type		_ZN40_INTERNAL_3687eb56_4_k_cu_108fd9ae_158424cuda3std3__442_GLOBAL__N__3687eb56_4_k_cu_108fd9ae_158426ignoreE,@object
	.size		_ZN40_INTERNAL_3687eb56_4_k_cu_108fd9ae_158424cuda3std3__442_GLOBAL__N__3687eb56_4_k_cu_108fd9ae_158426ignoreE,(_ZN40_INTERNAL_3687eb56_4_k_cu_108fd9ae_158424cute7productE - _ZN40_INTERNAL_3687eb56_4_k_cu_108fd9ae_158424cuda3std3__442_GLOBAL__N__3687eb56_4_k_cu_108fd9ae_158426ignoreE)
_ZN40_INTERNAL_3687eb56_4_k_cu_108fd9ae_158424cuda3std3__442_GLOBAL__N__3687eb56_4_k_cu_108fd9ae_158426ignoreE:
	.zero		1
	.type		_ZN40_INTERNAL_3687eb56_4_k_cu_108fd9ae_158424cute7productE,@object
	.size		_ZN40_INTERNAL_3687eb56_4_k_cu_108fd9ae_158424cute7productE,(_ZN40_INTERNAL_3687eb56_4_k_cu_108fd9ae_158424cuda3std3__45__cpo3endE - _ZN40_INTERNAL_3687eb56_4_k_cu_108fd9ae_158424cute7productE)
_ZN40_INTERNAL_3687eb56_4_k_cu_108fd9ae_158424cute7productE:
	.zero		1
	.type		_ZN40_INTERNAL_3687eb56_4_k_cu_108fd9ae_158424cuda3std3__45__cpo3endE,@object
	.size		_ZN40_INTERNAL_3687eb56_4_k_cu_108fd9ae_158424cuda3std3__45__cpo3endE,(_ZN40_INTERNAL_3687eb56_4_k_cu_108fd9ae_158424cuda3std3__419piecewise_constructE - _ZN40_INTERNAL_3687eb56_4_k_cu_108fd9ae_158424cuda3std3__45__cpo3endE)
_ZN40_INTERNAL_3687eb56_4_k_cu_108fd9ae_158424cuda3std3__45__cpo3endE:
	.zero		1
	.type		_ZN40_INTERNAL_3687eb56_4_k_cu_108fd9ae_158424cuda3std3__419piecewise_constructE,@object
	.size		_ZN40_INTERNAL_3687eb56_4_k_cu_108fd9ae_158424cuda3std3__419piecewise_constructE,(_ZN40_INTERNAL_3687eb56_4_k_cu_108fd9ae_158424cuda3std3__45__cpo4cendE - _ZN40_INTERNAL_3687eb56_4_k_cu_108fd9ae_158424cuda3std3__419piecewise_constructE)
_ZN40_INTERNAL_3687eb56_4_k_cu_108fd9ae_158424cuda3std3__419piecewise_constructE:
	.zero		1
	.type		_ZN40_INTERNAL_3687eb56_4_k_cu_108fd9ae_158424cuda3std3__45__cpo4cendE,@object
	.size		_ZN40_INTERNAL_3687eb56_4_k_cu_108fd9ae_158424cuda3std3__45__cpo4cendE,(_ZN40_INTERNAL_3687eb56_4_k_cu_108fd9ae_158424cuda3std6ranges3__45__cpo4swapE - _ZN40_INTERNAL_3687eb56_4_k_cu_108fd9ae_158424cuda3std3__45__cpo4cendE)
_ZN40_INTERNAL_3687eb56_4_k_cu_108fd9ae_158424cuda3std3__45__cpo4cendE:
	.zero		1
	.type		_ZN40_INTERNAL_3687eb56_4_k_cu_108fd9ae_158424cuda3std6ranges3__45__cpo4swapE,@object
	.size		_ZN40_INTERNAL_3687eb56_4_k_cu_108fd9ae_158424cuda3std6ranges3__45__cpo4swapE,(.L_10 - _ZN40_INTERNAL_3687eb56_4_k_cu_108fd9ae_158424cuda3std6ranges3__45__cpo4swapE)
_ZN40_INTERNAL_3687eb56_4_k_cu_108fd9ae_158424cuda3std6ranges3__45__cpo4swapE:
	.zero		1
.L_10:


//--------------------- .nv.constant0._ZN7cutlass13device_kernelINS_4gemm6kernel13GemmUniversalIN4cute5tupleIJiiiiEEENS1_10collective13CollectiveMmaINS1_35MainloopSm100TmaUmmaWarpSpecializedILi42ELi2ELi4ENS5_IJNS4_1CILi2EEENSA_ILi1EEESC_EEEEENS5_IJNSA_ILi64EEENSA_ILi96EEENSA_ILi16EEEEEENS_10bfloat16_tENS5_IJlSC_lEEESJ_SK_NS4_8TiledMMAINS4_8MMA_AtomIJNS4_20SM100_MMA_F16BF16_SSISJ_SJ_fLi64ELi96ELNS4_4UMMA5MajorE0ELSP_0ELNSO_7ScaleInE0ELSQ_0EEEEEENS4_6LayoutINS5_IJSC_SC_SC_EEENS5_IJNSA_ILi0EEESV_SV_EEEEENS5_IJNS4_10UnderscoreESY_SY_EEEEENS4_13SM90_TMA_LOADENS4_14ComposedLayoutINS4_7SwizzleILi1ELi4ELi3EEENS4_18smem_ptr_flag_bitsILi16EEENST_INS5_IJNSA_ILi8EEESH_EEENS5_IJSH_SC_EEEEEEEvNS4_8identityENS4_23SM90_TMA_LOAD_MULTICASTES1B_vS1C_EENS_8epilogue10collective18CollectiveEpilogueINS1F_23Sm100TmaWarpSpecializedILi3ELi2ELi16ELb1ELb0EEEJSI_NS5_IJNST_ISF_SC_EENST_INSA_ILi32EEESC_EEEEESJ_SK_SJ_SK_NS1F_6fusion15FusionCallbacksIS1J_NS1O_17LinearCombinationISJ_fSJ_fLNS_15FloatRoundStyleE2EEESI_S1N_JEEENS4_5SM1004TMEM4LOAD26SM100_TMEM_LOAD_16dp256b4xES11_NS12_INS13_ILi2ELi4ELi3EEES16_NST_INS5_IJS17_S1L_EEENS5_IJS1L_SC_EEEEEEENS4_17SM75_U32x4_LDSM_NENS4_14SM90_TMA_STOREES22_NS4_17SM90_U32x4_STSM_NENS4_39AutoVectorizingCopyWithAssumedAlignmentILi128EEEEEEvvEEEEvNT_6ParamsE --------------------------
	.section	.nv.constant0._ZN7cutlass13device_kernelINS_4gemm6kernel13GemmUniversalIN4cute5tupleIJiiiiEEENS1_10collective13CollectiveMmaINS1_35MainloopSm100TmaUmmaWarpSpecializedILi42ELi2ELi4ENS5_IJNS4_1CILi2EEENSA_ILi1EEESC_EEEEENS5_IJNSA_ILi64EEENSA_ILi96EEENSA_ILi16EEEEEENS_10bfloat16_tENS5_IJlSC_lEEESJ_SK_NS4_8TiledMMAINS4_8MMA_AtomIJNS4_20SM100_MMA_F16BF16_SSISJ_SJ_fLi64ELi96ELNS4_4UMMA5MajorE0ELSP_0ELNSO_7ScaleInE0ELSQ_0EEEEEENS4_6LayoutINS5_IJSC_SC_SC_EEENS5_IJNSA_ILi0EEESV_SV_EEEEENS5_IJNS4_10UnderscoreESY_SY_EEEEENS4_13SM90_TMA_LOADENS4_14ComposedLayoutINS4_7SwizzleILi1ELi4ELi3EEENS4_18smem_ptr_flag_bitsILi16EEENST_INS5_IJNSA_ILi8EEESH_EEENS5_IJSH_SC_EEEEEEEvNS4_8identityENS4_23SM90_TMA_LOAD_MULTICASTES1B_vS1C_EENS_8epilogue10collective18CollectiveEpilogueINS1F_23Sm100TmaWarpSpecializedILi3ELi2ELi16ELb1ELb0EEEJSI_NS5_IJNST_ISF_SC_EENST_INSA_ILi32EEESC_EEEEESJ_SK_SJ_SK_NS1F_6fusion15FusionCallbacksIS1J_NS1O_17LinearCombinationISJ_fSJ_fLNS_15FloatRoundStyleE2EEESI_S1N_JEEENS4_5SM1004TMEM4LOAD26SM100_TMEM_LOAD_16dp256b4xES11_NS12_INS13_ILi2ELi4ELi3EEES16_NST_INS5_IJS17_S1L_EEENS5_IJS1L_SC_EEEEEEENS4_17SM75_U32x4_LDSM_NENS4_14SM90_TMA_STOREES22_NS4_17SM90_U32x4_STSM_NENS4_39AutoVectorizingCopyWithAssumedAlignmentILi128EEEEEEvvEEEEvNT_6ParamsE,"a",@progbits
	.sectionflags	@""
	.align	4
.nv.constant0._ZN7cutlass13device_kernelINS_4gemm6kernel13GemmUniversalIN4cute5tupleIJiiiiEEENS1_10collective13CollectiveMmaINS1_35MainloopSm100TmaUmmaWarpSpecializedILi42ELi2ELi4ENS5_IJNS4_1CILi2EEENSA_ILi1EEESC_EEEEENS5_IJNSA_ILi64EEENSA_ILi96EEENSA_ILi16EEEEEENS_10bfloat16_tENS5_IJlSC_lEEESJ_SK_NS4_8TiledMMAINS4_8MMA_AtomIJNS4_20SM100_MMA_F16BF16_SSISJ_SJ_fLi64ELi96ELNS4_4UMMA5MajorE0ELSP_0ELNSO_7ScaleInE0ELSQ_0EEEEEENS4_6LayoutINS5_IJSC_SC_SC_EEENS5_IJNSA_ILi0EEESV_SV_EEEEENS5_IJNS4_10UnderscoreESY_SY_EEEEENS4_13SM90_TMA_LOADENS4_14ComposedLayoutINS4_7SwizzleILi1ELi4ELi3EEENS4_18smem_ptr_flag_bitsILi16EEENST_INS5_IJNSA_ILi8EEESH_EEENS5_IJSH_SC_EEEEEEEvNS4_8identityENS4_23SM90_TMA_LOAD_MULTICASTES1B_vS1C_EENS_8epilogue10collective18CollectiveEpilogueINS1F_23Sm100TmaWarpSpecializedILi3ELi2ELi16ELb1ELb0EEEJSI_NS5_IJNST_ISF_SC_EENST_INSA_ILi32EEESC_EEEEESJ_SK_SJ_SK_NS1F_6fusion15FusionCallbacksIS1J_NS1O_17LinearCombinationISJ_fSJ_fLNS_15FloatRoundStyleE2EEESI_S1N_JEEENS4_5SM1004TMEM4LOAD26SM100_TMEM_LOAD_16dp256b4xES11_NS12_INS13_ILi2ELi4ELi3EEES16_NST_INS5_IJS17_S1L_EEENS5_IJS1L_SC_EEEEEEENS4_17SM75_U32x4_LDSM_NENS4_14SM90_TMA_STOREES22_NS4_17SM90_U32x4_STSM_NENS4_39AutoVectorizingCopyWithAssumedAlignmentILi128EEEEEEvvEEEEvNT_6ParamsE:
	.zero		2944


//--------------------- SYMBOLS --------------------------

	.type		.nv.reservedSmem.offset0,@object
	.size		.nv.reservedSmem.offset0,0x4
	.type		.nv.reservedSmem.cap,@object
	.size		.nv.reservedSmem.cap,0x4
	.type		__assertfail,@function
